	.headerflags	@"EF_CUDA_TEXMODE_UNIFIED EF_CUDA_64BIT_ADDRESS EF_CUDA_ACCELERATORS EF_CUDA_SM90 EF_CUDA_VIRTUAL_SM(EF_CUDA_SM90)"
	.elftype	@"ET_EXEC"


//--------------------- .nv.info                  --------------------------
	.section	.nv.info,"",@"SHT_CUDA_INFO"
	.align	4


	//----- nvinfo : EIATTR_REGCOUNT
	.align		4
        /*0000*/ 	.byte	0x04, 0x2f
        /*0002*/ 	.short	(.L_1 - .L_0)
	.align		4
.L_0:
        /*0004*/ 	.word	index@(triton_mm)
        /*0008*/ 	.word	0x000000a8


	//----- nvinfo : EIATTR_MIN_STACK_SIZE
	.align		4
.L_1:
        /*000c*/ 	.byte	0x04, 0x12
        /*000e*/ 	.short	(.L_3 - .L_2)
	.align		4
.L_2:
        /*0010*/ 	.word	index@(triton_mm)
        /*0014*/ 	.word	0x00000000


	//----- nvinfo : EIATTR_FRAME_SIZE
	.align		4
.L_3:
        /*0018*/ 	.byte	0x04, 0x11
        /*001a*/ 	.short	(.L_5 - .L_4)
	.align		4
.L_4:
        /*001c*/ 	.word	index@(triton_mm)
        /*0020*/ 	.word	0x00000000


	//----- nvinfo : EIATTR_MIN_STACK_SIZE
	.align		4
.L_5:
        /*0024*/ 	.byte	0x04, 0x12
        /*0026*/ 	.short	(.L_7 - .L_6)
	.align		4
.L_6:
        /*0028*/ 	.word	index@(triton_mm)
        /*002c*/ 	.word	0x00000000
.L_7:


//--------------------- .nv.info.triton_mm        --------------------------
	.section	.nv.info.triton_mm,"",@"SHT_CUDA_INFO"
	.sectionflags	@""
	.align	4


	//----- nvinfo : EIATTR_CUDA_API_VERSION
	.align		4
        /*0000*/ 	.byte	0x04, 0x37
        /*0002*/ 	.short	(.L_9 - .L_8)
.L_8:
        /*0004*/ 	.word	0x0000007c


	//----- nvinfo : EIATTR_KPARAM_INFO
	.align		4
.L_9:
        /*0008*/ 	.byte	0x04, 0x17
        /*000a*/ 	.short	(.L_11 - .L_10)
.L_10:
        /*000c*/ 	.word	0x00000000
        /*0010*/ 	.short	0x0003
        /*0012*/ 	.short	0x0018
        /*0014*/ 	.byte	0x00, 0xf0, 0x11, 0x00


	//----- nvinfo : EIATTR_KPARAM_INFO
	.align		4
.L_11:
        /*0018*/ 	.byte	0x04, 0x17
        /*001a*/ 	.short	(.L_13 - .L_12)
.L_12:
        /*001c*/ 	.word	0x00000000
        /*0020*/ 	.short	0x0002
        /*0022*/ 	.short	0x0010
        /*0024*/ 	.byte	0x00, 0xf0, 0x21, 0x00


	//----- nvinfo : EIATTR_KPARAM_INFO
	.align		4
.L_13:
        /*0028*/ 	.byte	0x04, 0x17
        /*002a*/ 	.short	(.L_15 - .L_14)
.L_14:
        /*002c*/ 	.word	0x00000000
        /*0030*/ 	.short	0x0001
        /*0032*/ 	.short	0x0008
        /*0034*/ 	.byte	0x00, 0xf0, 0x21, 0x00


	//----- nvinfo : EIATTR_KPARAM_INFO
	.align		4
.L_15:
        /*0038*/ 	.byte	0x04, 0x17
        /*003a*/ 	.short	(.L_17 - .L_16)
.L_16:
        /*003c*/ 	.word	0x00000000
        /*0040*/ 	.short	0x0000
        /*0042*/ 	.short	0x0000
        /*0044*/ 	.byte	0x00, 0xf0, 0x21, 0x00


	//----- nvinfo : EIATTR_SPARSE_MMA_MASK
	.align		4
.L_17:
        /*0048*/ 	.byte	0x03, 0x50
        /*004a*/ 	.short	0x0000


	//----- nvinfo : EIATTR_MAXREG_COUNT
	.align		4
        /*004c*/ 	.byte	0x03, 0x1b
        /*004e*/ 	.short	0x00ff


	//----- nvinfo : EIATTR_COOP_GROUP_MASK_REGIDS
	.align		4
        /*0050*/ 	.byte	0x04, 0x29
        /*0052*/ 	.short	(.L_19 - .L_18)


	//   ....[0]....
.L_18:
        /*0054*/ 	.word	0xffffffff


	//----- nvinfo : EIATTR_COOP_GROUP_INSTR_OFFSETS
	.align		4
.L_19:
        /*0058*/ 	.byte	0x04, 0x28
        /*005a*/ 	.short	(.L_21 - .L_20)


	//   ....[0]....
.L_20:
        /*005c*/ 	.word	0x00002340


	//----- nvinfo : EIATTR_EXIT_INSTR_OFFSETS
	.align		4
.L_21:
        /*0060*/ 	.byte	0x04, 0x1c
        /*0062*/ 	.short	(.L_23 - .L_22)


	//   ....[0]....
.L_22:
        /*0064*/ 	.word	0x00000040


	//   ....[1]....
        /*0068*/ 	.word	0x000034d0


	//   ....[2]....
        /*006c*/ 	.word	0x00003520


	//----- nvinfo : EIATTR_MAX_THREADS
	.align		4
.L_23:
        /*0070*/ 	.byte	0x04, 0x05
        /*0072*/ 	.short	(.L_25 - .L_24)
.L_24:
        /*0074*/ 	.word	0x00000080
        /*0078*/ 	.word	0x00000001
        /*007c*/ 	.word	0x00000001


	//----- nvinfo : EIATTR_CBANK_PARAM_SIZE
	.align		4
.L_25:
        /*0080*/ 	.byte	0x03, 0x19
        /*0082*/ 	.short	0x001c


	//----- nvinfo : EIATTR_PARAM_CBANK
	.align		4
        /*0084*/ 	.byte	0x04, 0x0a
        /*0086*/ 	.short	(.L_27 - .L_26)
	.align		4
.L_26:
        /*0088*/ 	.word	index@(.nv.constant0.triton_mm)
        /*008c*/ 	.short	0x0210
        /*008e*/ 	.short	0x001c


	//----- nvinfo : EIATTR_SW_WAR
	.align		4
.L_27:
        /*0090*/ 	.byte	0x04, 0x36
        /*0092*/ 	.short	(.L_29 - .L_28)
.L_28:
        /*0094*/ 	.word	0x00000008
.L_29:


//--------------------- .nv.callgraph             --------------------------
	.section	.nv.callgraph,"",@"SHT_CUDA_CALLGRAPH"
	.align	4
	.sectionentsize	8
	.align		4
        /*0000*/ 	.word	0x00000000
	.align		4
        /*0004*/ 	.word	0xffffffff
	.align		4
        /*0008*/ 	.word	0x00000000
	.align		4
        /*000c*/ 	.word	0xfffffffe
	.align		4
        /*0010*/ 	.word	0x00000000
	.align		4
        /*0014*/ 	.word	0xfffffffd
	.align		4
        /*0018*/ 	.word	0x00000000
	.align		4
        /*001c*/ 	.word	0xfffffffc


//--------------------- .text.triton_mm           --------------------------
	.section	.text.triton_mm,"ax",@progbits
	.sectionflags	@"SHF_BARRIERS=1"
	.align	128
        .global         triton_mm
        .type           triton_mm,@function
        .size           triton_mm,(.L_x_2 - triton_mm)
        .other          triton_mm,@"STO_CUDA_ENTRY STV_DEFAULT"
triton_mm:
.text.triton_mm:
[----:B------:R-:W1:Y:S02]  /*0000*/  LDC R1, c[0x0][0x28] ;  /* 0x00000a00ff017b82 */ /* 0x000e640000000800 */
[----:B------:R-:W2:Y:S02]  /*0010*/  LDC R0, c[0x0][0x228] ;  /* 0x00008a00ff007b82 */ /* 0x000ea40000000800 */
[----:B--2---:R-:W-:-:S05]  /*0020*/  IMAD R2, R0, 0xc00, RZ ;  /* 0x00000c0000027824 */ /* 0x004fca00078e02ff */
[----:B------:R-:W-:-:S13]  /*0030*/  ISETP.NE.AND P0, PT, R2, RZ, PT ;  /* 0x000000ff0200720c */ /* 0x000fda0003f05270 */
[----:B------:R-:W-:Y:S05]  /*0040*/  @!P0 EXIT ;  /* 0x000000000000894d */ /* 0x000fea0003800000 */
[----:B------:R-:W2:Y:S01]  /*0050*/  S2R R6, SR_CTAID.X ;  /* 0x0000000000067919 */ /* 0x000ea20000002500 */
[----:B------:R-:W-:Y:S01]  /*0060*/  VIADD R2, R0, 0x3f ;  /* 0x0000003f00027836 */ /* 0x000fe20000000000 */
[----:B------:R-:W-:Y:S01]  /*0070*/  IABS R24, R0 ;  /* 0x0000000000187213 */ /* 0x000fe20000000000 */
[----:B------:R-:W3:Y:S01]  /*0080*/  S2UR UR4, SR_CgaCtaId ;  /* 0x00000000000479c3 */ /* 0x000ee20000008800 */
[----:B------:R-:W-:Y:S01]  /*0090*/  UMOV UR10, 0x400 ;  /* 0x00000400000a7882 */ /* 0x000fe20000000000 */
[----:B------:R-:W-:Y:S01]  /*00a0*/  ULDC.64 UR14, c[0x0][0x208] ;  /* 0x00008200000e7ab9 */ /* 0x000fe20000000a00 */
[----:B------:R-:W-:Y:S01]  /*00b0*/  SHF.R.S32.HI R3, RZ, 0x1f, R2 ;  /* 0x0000001fff037819 */ /* 0x000fe20000011402 */
[----:B------:R-:W-:Y:S01]  /*00c0*/  UMOV UR12, 0x2 ;  /* 0x00000002000c7882 */ /* 0x000fe20000000000 */
[----:B------:R-:W-:Y:S01]  /*00d0*/  UMOV UR11, 0xffffffff ;  /* 0xffffffff000b7882 */ /* 0x000fe20000000000 */
[----:B------:R-:W-:Y:S01]  /*00e0*/  UMOV UR6, URZ ;  /* 0x0000003f00067c82 */ /* 0x000fe20008000000 */
[----:B------:R-:W-:Y:S01]  /*00f0*/  LEA.HI R3, R3, R2, RZ, 0x6 ;  /* 0x0000000203037211 */ /* 0x000fe200078f30ff */
[----:B------:R-:W-:Y:S01]  /*0100*/  UMOV UR7, URZ ;  /* 0x0000003f00077c82 */ /* 0x000fe20008000000 */
[----:B---3--:R-:W-:-:S04]  /*0110*/  UPRMT UR10, UR4, 0x654, UR10 ;  /* 0x00000654040a7896 */ /* 0x008fc8000800000a */
[----:B------:R-:W-:Y:S01]  /*0120*/  UIADD3 UR13, UR10, 0x10000, URZ ;  /* 0x000100000a0d7890 */ /* 0x000fe2000fffe03f */
[C---:B--2---:R-:W-:Y:S01]  /*0130*/  IMAD.HI R4, R6.reuse, 0x2aaaaaab, RZ ;  /* 0x2aaaaaab06047827 */ /* 0x044fe200078e02ff */
[----:B------:R-:W-:Y:S02]  /*0140*/  IABS R25, R6 ;  /* 0x0000000600197213 */ /* 0x000fe40000000000 */
[----:B------:R-:W-:Y:S02]  /*0150*/  ISETP.GE.AND P2, PT, R6, RZ, PT ;  /* 0x000000ff0600720c */ /* 0x000fe40003f46270 */
[----:B------:R-:W-:-:S04]  /*0160*/  SHF.R.U32.HI R5, RZ, 0x1f, R4 ;  /* 0x0000001fff057819 */ /* 0x000fc80000011604 */
[----:B------:R-:W-:-:S05]  /*0170*/  LEA.HI.SX32 R5, R4, R5, 0x1b ;  /* 0x0000000504057211 */ /* 0x000fca00078fdaff */
[C---:B------:R-:W-:Y:S02]  /*0180*/  IMAD.SHL.U32 R28, R5.reuse, 0x8, RZ ;  /* 0x00000008051c7824 */ /* 0x040fe400078e00ff */
[----:B------:R-:W-:-:S03]  /*0190*/  IMAD R5, R5, -0xc0, R6 ;  /* 0xffffff4005057824 */ /* 0x000fc600078e0206 */
[----:B------:R-:W-:Y:S02]  /*01a0*/  LEA.HI.SX32 R3, R3, -R28, 0x1a ;  /* 0x8000001c03037211 */ /* 0x000fe400078fd2ff */
[----:B------:R-:W-:Y:S02]  /*01b0*/  IABS R12, R5 ;  /* 0x00000005000c7213 */ /* 0x000fe40000000000 */
[----:B------:R-:W-:-:S04]  /*01c0*/  VIMNMX R20, R3, 0x8, PT ;  /* 0x0000000803147848 */ /* 0x000fc80003fe0100 */
[-C--:B------:R-:W-:Y:S02]  /*01d0*/  IABS R8, R20.reuse ;  /* 0x0000001400087213 */ /* 0x080fe40000000000 */
[-C--:B------:R-:W-:Y:S02]  /*01e0*/  IABS R9, R20.reuse ;  /* 0x0000001400097213 */ /* 0x080fe40000000000 */
[----:B------:R-:W2:Y:S01]  /*01f0*/  I2F.RP R4, R8 ;  /* 0x0000000800047306 */ /* 0x000ea20000209400 */
[-C--:B------:R-:W-:Y:S02]  /*0200*/  LOP3.LUT R5, R5, R20.reuse, RZ, 0x3c, !PT ;  /* 0x0000001405057212 */ /* 0x080fe400078e3cff */
[----:B------:R-:W-:Y:S01]  /*0210*/  IMAD.MOV R10, RZ, RZ, -R9 ;  /* 0x000000ffff0a7224 */ /* 0x000fe200078e0a09 */
[----:B------:R-:W-:Y:S02]  /*0220*/  LOP3.LUT R30, RZ, R20, RZ, 0x33, !PT ;  /* 0x00000014ff1e7212 */ /* 0x000fe400078e33ff */
[----:B------:R-:W-:-:S02]  /*0230*/  ISETP.GE.AND P4, PT, R5, RZ, PT ;  /* 0x000000ff0500720c */ /* 0x000fc40003f86270 */
[----:B--2---:R-:W2:Y:S02]  /*0240*/  MUFU.RCP R4, R4 ;  /* 0x0000000400047308 */ /* 0x004ea40000001000 */
[----:B--2---:R-:W-:-:S06]  /*0250*/  VIADD R2, R4, 0xffffffe ;  /* 0x0ffffffe04027836 */ /* 0x004fcc0000000000 */
[----:B------:R2:W3:Y:S02]  /*0260*/  F2I.FTZ.U32.TRUNC.NTZ R3, R2 ;  /* 0x0000000200037305 */ /* 0x0004e4000021f000 */
[----:B--2---:R-:W-:Y:S02]  /*0270*/  IMAD.MOV.U32 R2, RZ, RZ, RZ ;  /* 0x000000ffff027224 */ /* 0x004fe400078e00ff */
[----:B---3--:R-:W-:-:S04]  /*0280*/  IMAD.MOV R7, RZ, RZ, -R3 ;  /* 0x000000ffff077224 */ /* 0x008fc800078e0a03 */
[----:B------:R-:W-:-:S04]  /*0290*/  IMAD R7, R7, R8, RZ ;  /* 0x0000000807077224 */ /* 0x000fc800078e02ff */
[----:B------:R-:W-:Y:S02]  /*02a0*/  IMAD.HI.U32 R3, R3, R7, R2 ;  /* 0x0000000703037227 */ /* 0x000fe400078e0002 */
[----:B------:R-:W2:Y:S04]  /*02b0*/  S2R R2, SR_TID.X ;  /* 0x0000000000027919 */ /* 0x000ea80000002100 */
[----:B------:R-:W-:-:S04]  /*02c0*/  IMAD.HI.U32 R19, R3, R12, RZ ;  /* 0x0000000c03137227 */ /* 0x000fc800078e00ff */
[----:B------:R-:W-:-:S04]  /*02d0*/  IMAD.HI.U32 R4, R3, R25, RZ ;  /* 0x0000001903047227 */ /* 0x000fc800078e00ff */
[-C--:B------:R-:W-:Y:S02]  /*02e0*/  IMAD R3, R19, R10.reuse, R12 ;  /* 0x0000000a13037224 */ /* 0x080fe400078e020c */
[----:B------:R-:W-:Y:S01]  /*02f0*/  IMAD R25, R4, R10, R25 ;  /* 0x0000000a04197224 */ /* 0x000fe200078e0219 */
[----:B------:R-:W3:Y:S02]  /*0300*/  I2F.RP R12, R24 ;  /* 0x00000018000c7306 */ /* 0x000ee40000209400 */
[C---:B------:R-:W-:Y:S02]  /*0310*/  ISETP.GT.U32.AND P3, PT, R8.reuse, R3, PT ;  /* 0x000000030800720c */ /* 0x040fe40003f64070 */
[----:B------:R-:W-:-:S11]  /*0320*/  ISETP.GT.U32.AND P0, PT, R8, R25, PT ;  /* 0x000000190800720c */ /* 0x000fd60003f04070 */
[--C-:B------:R-:W-:Y:S01]  /*0330*/  @!P3 IMAD.IADD R3, R3, 0x1, -R8.reuse ;  /* 0x000000010303b824 */ /* 0x100fe200078e0a08 */
[----:B---3--:R-:W3:Y:S01]  /*0340*/  MUFU.RCP R18, R12 ;  /* 0x0000000c00127308 */ /* 0x008ee20000001000 */
[----:B------:R-:W-:Y:S01]  /*0350*/  @!P0 IMAD.IADD R25, R25, 0x1, -R8 ;  /* 0x0000000119198824 */ /* 0x000fe200078e0a08 */
[--C-:B--2---:R-:W-:Y:S01]  /*0360*/  SHF.R.U32.HI R32, RZ, 0x4, R2.reuse ;  /* 0x00000004ff207819 */ /* 0x104fe20000011602 */
[----:B------:R-:W-:Y:S01]  /*0370*/  IMAD.SHL.U32 R4, R2, 0x8, RZ ;  /* 0x0000000802047824 */ /* 0x000fe200078e00ff */
[----:B------:R-:W-:Y:S01]  /*0380*/  ISETP.GE.U32.AND P0, PT, R3, R8, PT ;  /* 0x000000080300720c */ /* 0x000fe20003f06070 */
[----:B------:R-:W-:Y:S01]  /*0390*/  @!P3 VIADD R19, R19, 0x1 ;  /* 0x000000011313b836 */ /* 0x000fe20000000000 */
[----:B------:R-:W-:Y:S02]  /*03a0*/  SHF.R.U32.HI R3, RZ, 0x4, R2 ;  /* 0x00000004ff037819 */ /* 0x000fe40000011602 */
[----:B------:R-:W-:Y:S02]  /*03b0*/  ISETP.GT.U32.AND P1, PT, R8, R25, PT ;  /* 0x000000190800720c */ /* 0x000fe40003f24070 */
[----:B------:R-:W-:-:S02]  /*03c0*/  LOP3.LUT R6, R3, R2, RZ, 0x3c, !PT ;  /* 0x0000000203067212 */ /* 0x000fc400078e3cff */
[----:B------:R-:W-:Y:S02]  /*03d0*/  LOP3.LUT R5, R4, 0x40, RZ, 0xc0, !PT ;  /* 0x0000004004057812 */ /* 0x000fe400078ec0ff */
[----:B------:R-:W-:Y:S01]  /*03e0*/  SGXT.U32 R32, R32, 0x3 ;  /* 0x000000032020781a */ /* 0x000fe20000000000 */
[----:B------:R-:W-:Y:S01]  /*03f0*/  IMAD.SHL.U32 R21, R6, 0x8, RZ ;  /* 0x0000000806157824 */ /* 0x000fe200078e00ff */
[----:B------:R-:W-:Y:S01]  /*0400*/  LOP3.LUT R94, R4, 0x78, RZ, 0xc0, !PT ;  /* 0x00000078045e7812 */ /* 0x000fe200078ec0ff */
[C---:B------:R-:W-:Y:S01]  /*0410*/  IMAD.SHL.U32 R90, R5.reuse, 0x40, RZ ;  /* 0x00000040055a7824 */ /* 0x040fe200078e00ff */
[C---:B------:R-:W-:Y:S01]  /*0420*/  LOP3.LUT R15, R32.reuse, 0x58, RZ, 0xfc, !PT ;  /* 0x00000058200f7812 */ /* 0x040fe200078efcff */
[----:B------:R-:W-:Y:S01]  /*0430*/  IMAD.SHL.U32 R34, R5, 0x80, RZ ;  /* 0x0000008005227824 */ /* 0x000fe200078e00ff */
[----:B------:R-:W-:Y:S01]  /*0440*/  LOP3.LUT R22, R21, 0x38, RZ, 0xc0, !PT ;  /* 0x0000003815167812 */ /* 0x000fe200078ec0ff */
[----:B------:R-:W-:Y:S01]  /*0450*/  @!P1 IMAD.IADD R25, R25, 0x1, -R8 ;  /* 0x0000000119199824 */ /* 0x000fe200078e0a08 */
[----:B------:R-:W-:Y:S01]  /*0460*/  LOP3.LUT R5, R32, 0x8, RZ, 0xfc, !PT ;  /* 0x0000000820057812 */ /* 0x000fe200078efcff */
[----:B---3--:R-:W-:Y:S01]  /*0470*/  VIADD R26, R18, 0xffffffe ;  /* 0x0ffffffe121a7836 */ /* 0x008fe20000000000 */
[C---:B------:R-:W-:Y:S01]  /*0480*/  LOP3.LUT R8, R32.reuse, 0x20, RZ, 0xfc, !PT ;  /* 0x0000002020087812 */ /* 0x040fe200078efcff */
[--C-:B------:R-:W-:Y:S01]  /*0490*/  IMAD R15, R15, 0x40, R22.reuse ;  /* 0x000000400f0f7824 */ /* 0x100fe200078e0216 */
[C---:B------:R-:W-:Y:S01]  /*04a0*/  LOP3.LUT R9, R32.reuse, 0x28, RZ, 0xfc, !PT ;  /* 0x0000002820097812 */ /* 0x040fe200078efcff */
[--C-:B------:R-:W-:Y:S01]  /*04b0*/  IMAD R23, R5, 0x40, R22.reuse ;  /* 0x0000004005177824 */ /* 0x100fe200078e0216 */
[----:B------:R-:W-:Y:S01]  /*04c0*/  LOP3.LUT R14, R32, 0x50, RZ, 0xfc, !PT ;  /* 0x00000050200e7812 */ /* 0x000fe200078efcff */
[----:B------:R-:W-:Y:S01]  /*04d0*/  @P0 VIADD R19, R19, 0x1 ;  /* 0x0000000113130836 */ /* 0x000fe20000000000 */
[----:B------:R2:W3:Y:S01]  /*04e0*/  F2I.FTZ.U32.TRUNC.NTZ R27, R26 ;  /* 0x0000001a001b7305 */ /* 0x0004e2000021f000 */
[--C-:B------:R-:W-:Y:S01]  /*04f0*/  IMAD R33, R8, 0x40, R22.reuse ;  /* 0x0000004008217824 */ /* 0x100fe200078e0216 */
[-C--:B------:R-:W-:Y:S01]  /*0500*/  LOP3.LUT R8, R15, R34.reuse, RZ, 0xfc, !PT ;  /* 0x000000220f087212 */ /* 0x080fe200078efcff */
[--C-:B------:R-:W-:Y:S01]  /*0510*/  IMAD R35, R9, 0x40, R22.reuse ;  /* 0x0000004009237824 */ /* 0x100fe200078e0216 */
[C---:B------:R-:W-:Y:S01]  /*0520*/  LOP3.LUT R15, R23.reuse, R34, RZ, 0xfc, !PT ;  /* 0x00000022170f7212 */ /* 0x040fe200078efcff */
[--C-:B------:R-:W-:Y:S01]  /*0530*/  IMAD R9, R14, 0x40, R22.reuse ;  /* 0x000000400e097824 */ /* 0x100fe200078e0216 */
[-C--:B------:R-:W-:Y:S01]  /*0540*/  LOP3.LUT R14, R23, R90.reuse, RZ, 0xfc, !PT ;  /* 0x0000005a170e7212 */ /* 0x080fe200078efcff */
[----:B------:R-:W-:Y:S01]  /*0550*/  IMAD.MOV.U32 R23, RZ, RZ, R19 ;  /* 0x000000ffff177224 */ /* 0x000fe200078e0013 */
[----:B------:R-:W-:Y:S01]  /*0560*/  LOP3.LUT R7, R32, 0x18, RZ, 0xfc, !PT ;  /* 0x0000001820077812 */ /* 0x000fe200078efcff */
[----:B------:R-:W-:Y:S01]  /*0570*/  @!P2 IMAD.MOV R25, RZ, RZ, -R25 ;  /* 0x000000ffff19a224 */ /* 0x000fe200078e0a19 */
[----:B------:R-:W-:Y:S01]  /*0580*/  ISETP.NE.AND P0, PT, R20, RZ, PT ;  /* 0x000000ff1400720c */ /* 0x000fe20003f05270 */
[----:B------:R-:W-:Y:S01]  /*0590*/  @!P4 IMAD.MOV R23, RZ, RZ, -R23 ;  /* 0x000000ffff17c224 */ /* 0x000fe200078e0a17 */
[C---:B------:R-:W-:Y:S01]  /*05a0*/  LOP3.LUT R18, R32.reuse, 0x70, RZ, 0xfc, !PT ;  /* 0x0000007020127812 */ /* 0x040fe200078efcff */
[--C-:B------:R-:W-:Y:S01]  /*05b0*/  IMAD R31, R7, 0x40, R22.reuse ;  /* 0x00000040071f7824 */ /* 0x100fe200078e0216 */
[----:B------:R-:W-:Y:S01]  /*05c0*/  LOP3.LUT R17, R32, 0x68, RZ, 0xfc, !PT ;  /* 0x0000006820117812 */ /* 0x000fe200078efcff */
[----:B--2---:R-:W-:Y:S01]  /*05d0*/  IMAD.MOV.U32 R26, RZ, RZ, RZ ;  /* 0x000000ffff1a7224 */ /* 0x004fe200078e00ff */
[----:B------:R-:W-:Y:S01]  /*05e0*/  SEL R89, R30, R23, !P0 ;  /* 0x000000171e597207 */ /* 0x000fe20004000000 */
[--C-:B------:R-:W-:Y:S01]  /*05f0*/  IMAD R39, R18, 0x40, R22.reuse ;  /* 0x0000004012277824 */ /* 0x100fe200078e0216 */
[C---:B------:R-:W-:Y:S01]  /*0600*/  LOP3.LUT R6, R32.reuse, 0x10, RZ, 0xfc, !PT ;  /* 0x0000001020067812 */ /* 0x040fe200078efcff */
[--C-:B------:R-:W-:Y:S01]  /*0610*/  IMAD R17, R17, 0x40, R22.reuse ;  /* 0x0000004011117824 */ /* 0x100fe200078e0216 */
[----:B------:R-:W-:Y:S01]  /*0620*/  LOP3.LUT R18, R31, R90, RZ, 0xfc, !PT ;  /* 0x0000005a1f127212 */ /* 0x000fe200078efcff */
[----:B------:R-:W-:Y:S01]  /*0630*/  IMAD.SHL.U32 R89, R89, 0x80, RZ ;  /* 0x0000008059597824 */ /* 0x000fe200078e00ff */
[----:B------:R-:W-:Y:S01]  /*0640*/  LOP3.LUT R19, R31, R34, RZ, 0xfc, !PT ;  /* 0x000000221f137212 */ /* 0x000fe200078efcff */
[--C-:B---3--:R-:W-:Y:S01]  /*0650*/  IMAD.MOV R31, RZ, RZ, -R27.reuse ;  /* 0x000000ffff1f7224 */ /* 0x108fe200078e0a1b */
[----:B------:R-:W-:Y:S01]  /*0660*/  LOP3.LUT R10, R32, 0x30, RZ, 0xfc, !PT ;  /* 0x00000030200a7812 */ /* 0x000fe200078efcff */
[--C-:B------:R-:W-:Y:S01]  /*0670*/  IMAD R29, R6, 0x40, R22.reuse ;  /* 0x00000040061d7824 */ /* 0x100fe200078e0216 */
[C---:B------:R-:W-:Y:S01]  /*0680*/  LOP3.LUT R11, R32.reuse, 0x38, RZ, 0xfc, !PT ;  /* 0x00000038200b7812 */ /* 0x040fe200078efcff */
[----:B------:R-:W-:Y:S01]  /*0690*/  IMAD R31, R31, R24, RZ ;  /* 0x000000181f1f7224 */ /* 0x000fe200078e02ff */
[----:B------:R-:W-:Y:S01]  /*06a0*/  LOP3.LUT R13, R32, 0x48, RZ, 0xfc, !PT ;  /* 0x00000048200d7812 */ /* 0x000fe200078efcff */
[--C-:B------:R-:W-:Y:S01]  /*06b0*/  IMAD R91, R10, 0x40, R22.reuse ;  /* 0x000000400a5b7824 */ /* 0x100fe200078e0216 */
[----:B------:R-:W-:Y:S01]  /*06c0*/  LOP3.LUT R16, R32, 0x60, RZ, 0xfc, !PT ;  /* 0x0000006020107812 */ /* 0x000fe200078efcff */
[--C-:B------:R-:W-:Y:S01]  /*06d0*/  IMAD R37, R11, 0x40, R22.reuse ;  /* 0x000000400b257824 */ /* 0x100fe200078e0216 */
[----:B------:R-:W-:Y:S01]  /*06e0*/  LOP3.LUT R56, R89, R32, RZ, 0xfc, !PT ;  /* 0x0000002059387212 */ /* 0x000fe200078efcff */
[--C-:B------:R-:W-:Y:S01]  /*06f0*/  IMAD R7, R13, 0x40, R22.reuse ;  /* 0x000000400d077824 */ /* 0x100fe200078e0216 */
[----:B------:R-:W-:Y:S01]  /*0700*/  LOP3.LUT R58, R89, 0x8, R32, 0xfe, !PT ;  /* 0x00000008593a7812 */ /* 0x000fe200078efe20 */
[----:B------:R-:W-:Y:S01]  /*0710*/  IMAD R11, R16, 0x40, R22 ;  /* 0x00000040100b7824 */ /* 0x000fe200078e0216 */
[C---:B------:R-:W-:Y:S01]  /*0720*/  LOP3.LUT R12, R32.reuse, 0x40, RZ, 0xfc, !PT ;  /* 0x00000040200c7812 */ /* 0x040fe200078efcff */
[----:B------:R-:W-:Y:S01]  /*0730*/  IMAD.HI.U32 R26, R27, R31, R26 ;  /* 0x0000001f1b1a7227 */ /* 0x000fe200078e001a */
[----:B------:R-:W-:-:S02]  /*0740*/  LOP3.LUT R21, R32, 0x78, RZ, 0xfc, !PT ;  /* 0x0000007820157812 */ /* 0x000fc400078efcff */
[----:B------:R-:W-:Y:S01]  /*0750*/  LOP3.LUT R10, R17, R34, RZ, 0xfc, !PT ;  /* 0x00000022110a7212 */ /* 0x000fe200078efcff */
[--C-:B------:R-:W-:Y:S01]  /*0760*/  IMAD R13, R32, 0x40, R22.reuse ;  /* 0x00000040200d7824 */ /* 0x100fe200078e0216 */
[C---:B------:R-:W-:Y:S01]  /*0770*/  LOP3.LUT R16, R29.reuse, R90, RZ, 0xfc, !PT ;  /* 0x0000005a1d107212 */ /* 0x040fe200078efcff */
[----:B------:R-:W-:Y:S01]  /*0780*/  IMAD.HI R27, R58, 0x2aaaaaab, RZ ;  /* 0x2aaaaaab3a1b7827 */ /* 0x000fe200078e02ff */
[-C--:B------:R-:W-:Y:S02]  /*0790*/  LOP3.LUT R17, R29, R34.reuse, RZ, 0xfc, !PT ;  /* 0x000000221d117212 */ /* 0x080fe400078efcff */
[----:B------:R-:W-:Y:S01]  /*07a0*/  SEL R25, R30, R25, !P0 ;  /* 0x000000191e197207 */ /* 0x000fe20004000000 */
[----:B------:R-:W-:Y:S01]  /*07b0*/  IMAD.HI R29, R56, 0x2aaaaaab, RZ ;  /* 0x2aaaaaab381d7827 */ /* 0x000fe200078e02ff */
[----:B------:R-:W-:Y:S02]  /*07c0*/  LOP3.LUT R62, R89, 0x18, R32, 0xfe, !PT ;  /* 0x00000018593e7812 */ /* 0x000fe400078efe20 */
[----:B------:R-:W-:Y:S01]  /*07d0*/  LOP3.LUT R64, R89, 0x20, R32, 0xfe, !PT ;  /* 0x0000002059407812 */ /* 0x000fe200078efe20 */
[--C-:B------:R-:W-:Y:S01]  /*07e0*/  IMAD R5, R12, 0x40, R22.reuse ;  /* 0x000000400c057824 */ /* 0x100fe200078e0216 */
[-C--:B------:R-:W-:Y:S01]  /*07f0*/  LOP3.LUT R6, R7, R34.reuse, RZ, 0xfc, !PT ;  /* 0x0000002207067212 */ /* 0x080fe200078efcff */
[----:B------:R-:W-:Y:S01]  /*0800*/  IMAD R93, R21, 0x40, R22 ;  /* 0x00000040155d7824 */ /* 0x000fe200078e0216 */
[-C--:B------:R-:W-:Y:S01]  /*0810*/  LOP3.LUT R7, R9, R34.reuse, RZ, 0xfc, !PT ;  /* 0x0000002209077212 */ /* 0x080fe200078efcff */
[----:B------:R-:W-:Y:S01]  /*0820*/  IMAD.IADD R109, R28, 0x1, R25 ;  /* 0x000000011c6d7824 */ /* 0x000fe200078e0219 */
[----:B------:R-:W-:Y:S01]  /*0830*/  LOP3.LUT R9, R11, R34, RZ, 0xfc, !PT ;  /* 0x000000220b097212 */ /* 0x000fe200078efcff */
[----:B------:R-:W-:Y:S01]  /*0840*/  IMAD.HI R31, R62, 0x2aaaaaab, RZ ;  /* 0x2aaaaaab3e1f7827 */ /* 0x000fe200078e02ff */
[----:B------:R-:W-:-:S02]  /*0850*/  LOP3.LUT R12, R13, R90, RZ, 0xfc, !PT ;  /* 0x0000005a0d0c7212 */ /* 0x000fc400078efcff */
[----:B------:R-:W-:Y:S01]  /*0860*/  LOP3.LUT R88, R91, R90, RZ, 0xfc, !PT ;  /* 0x0000005a5b587212 */ /* 0x000fe200078efcff */
[----:B------:R-:W-:Y:S01]  /*0870*/  IMAD.SHL.U32 R109, R109, 0x40, RZ ;  /* 0x000000406d6d7824 */ /* 0x000fe200078e00ff */
[----:B------:R-:W-:Y:S02]  /*0880*/  SHF.R.U32.HI R30, RZ, 0x1f, R29 ;  /* 0x0000001fff1e7819 */ /* 0x000fe4000001161d */
[----:B------:R-:W-:Y:S02]  /*0890*/  LOP3.LUT R60, R89, 0x10, R32, 0xfe, !PT ;  /* 0x00000010593c7812 */ /* 0x000fe400078efe20 */
[----:B------:R-:W-:Y:S02]  /*08a0*/  SHF.R.U32.HI R28, RZ, 0x1f, R27 ;  /* 0x0000001fff1c7819 */ /* 0x000fe4000001161b */
[-C--:B------:R-:W-:Y:S02]  /*08b0*/  LOP3.LUT R5, R5, R34.reuse, RZ, 0xfc, !PT ;  /* 0x0000002205057212 */ /* 0x080fe400078efcff */
[----:B------:R-:W-:-:S02]  /*08c0*/  LOP3.LUT R11, R39, R34, RZ, 0xfc, !PT ;  /* 0x00000022270b7212 */ /* 0x000fc400078efcff */
[-C--:B------:R-:W-:Y:S02]  /*08d0*/  LOP3.LUT R13, R13, R34.reuse, RZ, 0xfc, !PT ;  /* 0x000000220d0d7212 */ /* 0x080fe400078efcff */
[-C--:B------:R-:W-:Y:S02]  /*08e0*/  LOP3.LUT R21, R33, R34.reuse, RZ, 0xfc, !PT ;  /* 0x0000002221157212 */ /* 0x080fe400078efcff */
[-C--:B------:R-:W-:Y:S02]  /*08f0*/  LOP3.LUT R23, R35, R34.reuse, RZ, 0xfc, !PT ;  /* 0x0000002223177212 */ /* 0x080fe400078efcff */
[-C--:B------:R-:W-:Y:S02]  /*0900*/  LOP3.LUT R91, R91, R34.reuse, RZ, 0xfc, !PT ;  /* 0x000000225b5b7212 */ /* 0x080fe400078efcff */
[-C--:B------:R-:W-:Y:S02]  /*0910*/  LOP3.LUT R92, R37, R34.reuse, RZ, 0xfc, !PT ;  /* 0x00000022255c7212 */ /* 0x080fe400078efcff */
[----:B------:R-:W-:Y:S01]  /*0920*/  LOP3.LUT R93, R93, R34, RZ, 0xfc, !PT ;  /* 0x000000225d5d7212 */ /* 0x000fe200078efcff */
[----:B------:R-:W-:Y:S01]  /*0930*/  IMAD.HI R34, R64, 0x2aaaaaab, RZ ;  /* 0x2aaaaaab40227827 */ /* 0x000fe200078e02ff */
[----:B------:R-:W-:-:S02]  /*0940*/  LEA.HI R25, R29, R30, RZ, 0x17 ;  /* 0x0000001e1d197211 */ /* 0x000fc400078fb8ff */
[----:B------:R-:W-:Y:S01]  /*0950*/  LOP3.LUT R66, R89, 0x28, R32, 0xfe, !PT ;  /* 0x0000002859427812 */ /* 0x000fe200078efe20 */
[----:B------:R-:W-:Y:S01]  /*0960*/  IMAD.HI R29, R60, 0x2aaaaaab, RZ ;  /* 0x2aaaaaab3c1d7827 */ /* 0x000fe200078e02ff */
[----:B------:R-:W-:Y:S02]  /*0970*/  LEA.HI R27, R27, R28, RZ, 0x17 ;  /* 0x0000001c1b1b7211 */ /* 0x000fe400078fb8ff */
[----:B------:R-:W-:Y:S01]  /*0980*/  SHF.R.U32.HI R28, RZ, 0x1f, R31 ;  /* 0x0000001fff1c7819 */ /* 0x000fe2000001161f */
[----:B------:R-:W-:Y:S01]  /*0990*/  IMAD.HI R36, R66, 0x2aaaaaab, RZ ;  /* 0x2aaaaaab42247827 */ /* 0x000fe200078e02ff */
[----:B------:R-:W-:Y:S02]  /*09a0*/  LOP3.LUT R53, R89, 0x30, R32, 0xfe, !PT ;  /* 0x0000003059357812 */ /* 0x000fe400078efe20 */
[-C--:B------:R-:W-:Y:S01]  /*09b0*/  LOP3.LUT R22, R35, R90.reuse, RZ, 0xfc, !PT ;  /* 0x0000005a23167212 */ /* 0x080fe200078efcff */
[----:B------:R-:W-:Y:S01]  /*09c0*/  IMAD R25, R25, -0xc00, R56 ;  /* 0xfffff40019197824 */ /* 0x000fe200078e0238 */
[----:B------:R-:W-:Y:S01]  /*09d0*/  SHF.R.U32.HI R35, RZ, 0x1f, R34 ;  /* 0x0000001fff237819 */ /* 0x000fe20000011622 */
[----:B------:R-:W-:Y:S01]  /*09e0*/  IMAD R27, R27, -0xc00, R58 ;  /* 0xfffff4001b1b7824 */ /* 0x000fe200078e023a */
[----:B------:R-:W-:Y:S01]  /*09f0*/  LOP3.LUT R73, R89, 0x40, R32, 0xfe, !PT ;  /* 0x0000004059497812 */ /* 0x000fe200078efe20 */
[--C-:B------:R-:W-:Y:S01]  /*0a00*/  IMAD R25, R25, 0xc00, R94.reuse ;  /* 0x00000c0019197824 */ /* 0x100fe200078e025e */
[----:B------:R-:W-:Y:S01]  /*0a10*/  LOP3.LUT R20, R33, R90, RZ, 0xfc, !PT ;  /* 0x0000005a21147212 */ /* 0x000fe200078efcff */
[----:B------:R-:W-:Y:S01]  /*0a20*/  IMAD R27, R27, 0xc00, R94 ;  /* 0x00000c001b1b7824 */ /* 0x000fe200078e025e */
[----:B------:R-:W-:Y:S01]  /*0a30*/  LEA.HI R33, R31, R28, RZ, 0x17 ;  /* 0x0000001c1f217211 */ /* 0x000fe200078fb8ff */
[----:B------:R-:W-:Y:S01]  /*0a40*/  IMAD.HI R28, R53, 0x2aaaaaab, RZ ;  /* 0x2aaaaaab351c7827 */ /* 0x000fe200078e02ff */
[----:B------:R-:W-:-:S02]  /*0a50*/  SHF.R.U32.HI R30, RZ, 0x1f, R29 ;  /* 0x0000001fff1e7819 */ /* 0x000fc4000001161d */
[----:B------:R-:W-:Y:S01]  /*0a60*/  LOP3.LUT R71, R89, 0x38, R32, 0xfe, !PT ;  /* 0x0000003859477812 */ /* 0x000fe200078efe20 */
[----:B------:R-:W-:Y:S01]  /*0a70*/  IMAD R47, R33, -0xc00, R62 ;  /* 0xfffff400212f7824 */ /* 0x000fe200078e023e */
[----:B------:R-:W-:Y:S02]  /*0a80*/  LOP3.LUT R75, R89, 0x48, R32, 0xfe, !PT ;  /* 0x00000048594b7812 */ /* 0x000fe400078efe20 */
[----:B------:R-:W-:Y:S01]  /*0a90*/  LEA.HI R35, R34, R35, RZ, 0x17 ;  /* 0x0000002322237211 */ /* 0x000fe200078fb8ff */
[----:B------:R-:W-:Y:S01]  /*0aa0*/  IMAD.HI R34, R73, 0x2aaaaaab, RZ ;  /* 0x2aaaaaab49227827 */ /* 0x000fe200078e02ff */
[----:B------:R-:W-:Y:S02]  /*0ab0*/  LOP3.LUT R77, R89, 0x50, R32, 0xfe, !PT ;  /* 0x00000050594d7812 */ /* 0x000fe400078efe20 */
[----:B------:R-:W-:Y:S01]  /*0ac0*/  LOP3.LUT R90, R37, R90, RZ, 0xfc, !PT ;  /* 0x0000005a255a7212 */ /* 0x000fe200078efcff */
[----:B------:R-:W-:Y:S01]  /*0ad0*/  IMAD.HI R41, R75, 0x2aaaaaab, RZ ;  /* 0x2aaaaaab4b297827 */ /* 0x000fe200078e02ff */
[----:B------:R-:W-:-:S02]  /*0ae0*/  LEA.HI R29, R29, R30, RZ, 0x17 ;  /* 0x0000001e1d1d7211 */ /* 0x000fc400078fb8ff */
[----:B------:R-:W-:Y:S01]  /*0af0*/  SHF.R.U32.HI R37, RZ, 0x1f, R36 ;  /* 0x0000001fff257819 */ /* 0x000fe20000011624 */
[----:B------:R-:W-:Y:S01]  /*0b00*/  IMAD.HI R30, R71, 0x2aaaaaab, RZ ;  /* 0x2aaaaaab471e7827 */ /* 0x000fe200078e02ff */
[----:B------:R-:W-:Y:S02]  /*0b10*/  SHF.R.U32.HI R31, RZ, 0x1f, R28 ;  /* 0x0000001fff1f7819 */ /* 0x000fe4000001161c */
[----:B------:R-:W-:Y:S01]  /*0b20*/  SHF.R.U32.HI R39, RZ, 0x1f, R34 ;  /* 0x0000001fff277819 */ /* 0x000fe20000011622 */
[----:B------:R-:W-:Y:S01]  /*0b30*/  IMAD.HI R43, R77, 0x2aaaaaab, RZ ;  /* 0x2aaaaaab4d2b7827 */ /* 0x000fe200078e02ff */
[----:B------:R-:W-:Y:S02]  /*0b40*/  LOP3.LUT R85, R89, 0x70, R32, 0xfe, !PT ;  /* 0x0000007059557812 */ /* 0x000fe400078efe20 */
[----:B------:R-:W-:Y:S01]  /*0b50*/  LEA.HI R37, R36, R37, RZ, 0x17 ;  /* 0x0000002524257211 */ /* 0x000fe200078fb8ff */
[----:B------:R-:W-:Y:S01]  /*0b60*/  IMAD R49, R35, -0xc00, R64 ;  /* 0xfffff40023317824 */ /* 0x000fe200078e0240 */
[----:B------:R-:W-:Y:S01]  /*0b70*/  LEA.HI R36, R28, R31, RZ, 0x17 ;  /* 0x0000001f1c247211 */ /* 0x000fe200078fb8ff */
[----:B------:R-:W-:Y:S01]  /*0b80*/  IMAD R29, R29, -0xc00, R60 ;  /* 0xfffff4001d1d7824 */ /* 0x000fe200078e023c */
[----:B------:R-:W-:Y:S01]  /*0b90*/  SHF.R.U32.HI R31, RZ, 0x1f, R30 ;  /* 0x0000001fff1f7819 */ /* 0x000fe2000001161e */
[----:B------:R-:W-:Y:S01]  /*0ba0*/  IMAD R51, R37, -0xc00, R66 ;  /* 0xfffff40025337824 */ /* 0x000fe200078e0242 */
[----:B------:R-:W-:Y:S01]  /*0bb0*/  SHF.R.U32.HI R28, RZ, 0x1f, R41 ;  /* 0x0000001fff1c7819 */ /* 0x000fe20000011629 */
[--C-:B------:R-:W-:Y:S01]  /*0bc0*/  IMAD R47, R47, 0xc00, R94.reuse ;  /* 0x00000c002f2f7824 */ /* 0x100fe200078e025e */
[----:B------:R-:W-:Y:S01]  /*0bd0*/  LOP3.LUT R79, R89, 0x58, R32, 0xfe, !PT ;  /* 0x00000058594f7812 */ /* 0x000fe200078efe20 */
[----:B------:R-:W-:Y:S01]  /*0be0*/  IMAD R53, R36, -0xc00, R53 ;  /* 0xfffff40024357824 */ /* 0x000fe200078e0235 */
[----:B------:R-:W-:Y:S01]  /*0bf0*/  LOP3.LUT R81, R89, 0x60, R32, 0xfe, !PT ;  /* 0x0000006059517812 */ /* 0x000fe200078efe20 */
[----:B------:R-:W-:Y:S01]  /*0c00*/  IMAD R29, R29, 0xc00, R94 ;  /* 0x00000c001d1d7824 */ /* 0x000fe200078e025e */
[----:B------:R-:W-:-:S02]  /*0c10*/  LOP3.LUT R83, R89, 0x68, R32, 0xfe, !PT ;  /* 0x0000006859537812 */ /* 0x000fc400078efe20 */
[----:B------:R-:W-:Y:S01]  /*0c20*/  LEA.HI R40, R34, R39, RZ, 0x17 ;  /* 0x0000002722287211 */ /* 0x000fe200078fb8ff */
[----:B------:R-:W-:Y:S01]  /*0c30*/  IMAD.HI R34, R85, 0x2aaaaaab, RZ ;  /* 0x2aaaaaab55227827 */ /* 0x000fe200078e02ff */
[----:B------:R-:W-:Y:S02]  /*0c40*/  SHF.R.U32.HI R44, RZ, 0x1f, R43 ;  /* 0x0000001fff2c7819 */ /* 0x000fe4000001162b */
[----:B------:R-:W-:Y:S01]  /*0c50*/  LOP3.LUT R95, R109, R32, RZ, 0xfc, !PT ;  /* 0x000000206d5f7212 */ /* 0x000fe200078efcff */
[----:B------:R-:W-:Y:S01]  /*0c60*/  IMAD R73, R40, -0xc00, R73 ;  /* 0xfffff40028497824 */ /* 0x000fe200078e0249 */
[----:B------:R-:W-:Y:S02]  /*0c70*/  LOP3.LUT R97, R109, 0x8, R32, 0xfe, !PT ;  /* 0x000000086d617812 */ /* 0x000fe400078efe20 */
[----:B------:R-:W-:Y:S02]  /*0c80*/  LOP3.LUT R99, R109, 0x10, R32, 0xfe, !PT ;  /* 0x000000106d637812 */ /* 0x000fe400078efe20 */
[----:B------:R-:W-:-:S02]  /*0c90*/  LOP3.LUT R101, R109, 0x18, R32, 0xfe, !PT ;  /* 0x000000186d657812 */ /* 0x000fc400078efe20 */
[----:B------:R-:W-:Y:S02]  /*0ca0*/  LOP3.LUT R103, R109, 0x20, R32, 0xfe, !PT ;  /* 0x000000206d677812 */ /* 0x000fe400078efe20 */
[----:B------:R-:W-:Y:S02]  /*0cb0*/  LOP3.LUT R105, R109, 0x28, R32, 0xfe, !PT ;  /* 0x000000286d697812 */ /* 0x000fe400078efe20 */
[----:B------:R-:W-:Y:S02]  /*0cc0*/  LOP3.LUT R107, R109, 0x30, R32, 0xfe, !PT ;  /* 0x000000306d6b7812 */ /* 0x000fe400078efe20 */
[----:B------:R-:W-:Y:S01]  /*0cd0*/  LEA.HI R38, R30, R31, RZ, 0x17 ;  /* 0x0000001f1e267211 */ /* 0x000fe200078fb8ff */
[----:B------:R-:W-:Y:S01]  /*0ce0*/  IMAD.HI R30, R81, 0x2aaaaaab, RZ ;  /* 0x2aaaaaab511e7827 */ /* 0x000fe200078e02ff */
[----:B------:R-:W-:Y:S02]  /*0cf0*/  LEA.HI R42, R41, R28, RZ, 0x17 ;  /* 0x0000001c292a7211 */ /* 0x000fe400078fb8ff */
[----:B------:R-:W-:Y:S01]  /*0d00*/  LOP3.LUT R109, R109, 0x38, R32, 0xfe, !PT ;  /* 0x000000386d6d7812 */ /* 0x000fe200078efe20 */
[----:B------:R-:W-:Y:S01]  /*0d10*/  IMAD.HI R28, R79, 0x2aaaaaab, RZ ;  /* 0x2aaaaaab4f1c7827 */ /* 0x000fe200078e02ff */
[----:B------:R-:W-:-:S02]  /*0d20*/  LOP3.LUT R87, R89, 0x78, R32, 0xfe, !PT ;  /* 0x0000007859577812 */ /* 0x000fc400078efe20 */
[----:B------:R-:W-:Y:S01]  /*0d30*/  LEA.HI R44, R43, R44, RZ, 0x17 ;  /* 0x0000002c2b2c7211 */ /* 0x000fe200078fb8ff */
[----:B------:R-:W-:Y:S01]  /*0d40*/  IMAD.HI R32, R83, 0x2aaaaaab, RZ ;  /* 0x2aaaaaab53207827 */ /* 0x000fe200078e02ff */
[----:B------:R-:W-:Y:S02]  /*0d50*/  SHF.R.U32.HI R43, RZ, 0x1f, R34 ;  /* 0x0000001fff2b7819 */ /* 0x000fe40000011622 */
[----:B------:R-:W-:Y:S01]  /*0d60*/  SHF.R.U32.HI R31, RZ, 0x1f, R28 ;  /* 0x0000001fff1f7819 */ /* 0x000fe2000001161c */
[----:B------:R-:W-:Y:S01]  /*0d70*/  IMAD.HI R45, R87, 0x2aaaaaab, RZ ;  /* 0x2aaaaaab572d7827 */ /* 0x000fe200078e02ff */
[----:B------:R-:W-:Y:S02]  /*0d80*/  SHF.R.U32.HI R39, RZ, 0x1f, R30 ;  /* 0x0000001fff277819 */ /* 0x000fe4000001161e */
[----:B------:R-:W-:Y:S01]  /*0d90*/  SHF.R.U32.HI R41, RZ, 0x1f, R32 ;  /* 0x0000001fff297819 */ /* 0x000fe20000011620 */
[----:B------:R-:W-:Y:S01]  /*0da0*/  IMAD R75, R42, -0xc00, R75 ;  /* 0xfffff4002a4b7824 */ /* 0x000fe200078e024b */
[----:B------:R-:W-:Y:S01]  /*0db0*/  LEA.HI R52, R34, R43, RZ, 0x17 ;  /* 0x0000002b22347211 */ /* 0x000fe200078fb8ff */
[----:B------:R-:W-:Y:S01]  /*0dc0*/  IMAD R71, R38, -0xc00, R71 ;  /* 0xfffff40026477824 */ /* 0x000fe200078e0247 */
[----:B------:R-:W-:Y:S01]  /*0dd0*/  IABS R43, R99 ;  /* 0x00000063002b7213 */ /* 0x000fe20000000000 */
[----:B------:R-:W-:Y:S01]  /*0de0*/  IMAD R77, R44, -0xc00, R77 ;  /* 0xfffff4002c4d7824 */ /* 0x000fe200078e024d */
[----:B------:R-:W-:Y:S01]  /*0df0*/  LEA.HI R46, R28, R31, RZ, 0x17 ;  /* 0x0000001f1c2e7211 */ /* 0x000fe200078fb8ff */
[----:B------:R-:W-:Y:S01]  /*0e00*/  IMAD R85, R52, -0xc00, R85 ;  /* 0xfffff40034557824 */ /* 0x000fe200078e0255 */
[----:B------:R-:W-:Y:S01]  /*0e10*/  LEA.HI R48, R30, R39, RZ, 0x17 ;  /* 0x000000271e307211 */ /* 0x000fe200078fb8ff */
[----:B------:R-:W-:Y:S01]  /*0e20*/  IMAD.HI.U32 R31, R26, R43, RZ ;  /* 0x0000002b1a1f7227 */ /* 0x000fe200078e00ff */
[----:B------:R-:W-:-:S02]  /*0e30*/  LEA.HI R50, R32, R41, RZ, 0x17 ;  /* 0x0000002920327211 */ /* 0x000fc400078fb8ff */
[----:B------:R-:W-:Y:S01]  /*0e40*/  SHF.R.U32.HI R28, RZ, 0x1f, R45 ;  /* 0x0000001fff1c7819 */ /* 0x000fe2000001162d */
[----:B------:R-:W-:Y:S01]  /*0e50*/  IMAD.MOV R32, RZ, RZ, -R31 ;  /* 0x000000ffff207224 */ /* 0x000fe200078e0a1f */
[----:B------:R-:W-:Y:S01]  /*0e60*/  IABS R39, R95 ;  /* 0x0000005f00277213 */ /* 0x000fe20000000000 */
[----:B------:R-:W-:Y:S01]  /*0e70*/  IMAD R79, R46, -0xc00, R79 ;  /* 0xfffff4002e4f7824 */ /* 0x000fe200078e024f */
[----:B------:R-:W-:Y:S01]  /*0e80*/  IABS R41, R97 ;  /* 0x0000006100297213 */ /* 0x000fe20000000000 */
[----:B------:R-:W-:Y:S01]  /*0e90*/  IMAD R35, R24, R32, R43 ;  /* 0x0000002018237224 */ /* 0x000fe200078e022b */
[----:B------:R-:W-:Y:S01]  /*0ea0*/  LEA.HI R54, R45, R28, RZ, 0x17 ;  /* 0x0000001c2d367211 */ /* 0x000fe200078fb8ff */
[C---:B------:R-:W-:Y:S01]  /*0eb0*/  IMAD.HI.U32 R28, R26.reuse, R39, RZ ;  /* 0x000000271a1c7227 */ /* 0x040fe200078e00ff */
[----:B------:R-:W-:Y:S02]  /*0ec0*/  IABS R43, R107 ;  /* 0x0000006b002b7213 */ /* 0x000fe40000000000 */
[----:B------:R-:W-:Y:S01]  /*0ed0*/  IABS R37, R101 ;  /* 0x0000006500257213 */ /* 0x000fe20000000000 */
[----:B------:R-:W-:Y:S01]  /*0ee0*/  IMAD.HI.U32 R30, R26, R41, RZ ;  /* 0x000000291a1e7227 */ /* 0x000fe200078e00ff */
[----:B------:R-:W-:-:S02]  /*0ef0*/  IABS R45, R109 ;  /* 0x0000006d002d7213 */ /* 0x000fc40000000000 */
[C---:B------:R-:W-:Y:S01]  /*0f00*/  ISETP.GT.U32.AND P0, PT, R24.reuse, R35, PT ;  /* 0x000000231800720c */ /* 0x040fe20003f04070 */
[----:B------:R-:W-:Y:S01]  /*0f10*/  IMAD.MOV R28, RZ, RZ, -R28 ;  /* 0x000000ffff1c7224 */ /* 0x000fe200078e0a1c */
[----:B------:R-:W-:Y:S01]  /*0f20*/  LEA R115, R13, UR10, 0x1 ;  /* 0x0000000a0d737c11 */ /* 0x000fe2000f8e08ff */
[----:B------:R-:W-:Y:S01]  /*0f30*/  IMAD.MOV R30, RZ, RZ, -R30 ;  /* 0x000000ffff1e7224 */ /* 0x000fe200078e0a1e */
[----:B------:R-:W-:Y:S01]  /*0f40*/  LEA R117, R15, UR10, 0x1 ;  /* 0x0000000a0f757c11 */ /* 0x000fe2000f8e08ff */
[C---:B------:R-:W-:Y:S01]  /*0f50*/  IMAD R31, R24.reuse, R28, R39 ;  /* 0x0000001c181f7224 */ /* 0x040fe200078e0227 */
[----:B------:R-:W-:Y:S01]  /*0f60*/  IABS R39, R103 ;  /* 0x0000006700277213 */ /* 0x000fe20000000000 */
[----:B------:R-:W-:Y:S01]  /*0f70*/  IMAD R33, R24, R30, R41 ;  /* 0x0000001e18217224 */ /* 0x000fe200078e0229 */
[----:B------:R-:W-:Y:S01]  /*0f80*/  IABS R41, R105 ;  /* 0x0000006900297213 */ /* 0x000fe20000000000 */
[----:B------:R-:W-:Y:S01]  /*0f90*/  IMAD.HI.U32 R34, R26, R43, RZ ;  /* 0x0000002b1a227227 */ /* 0x000fe200078e00ff */
[----:B------:R-:W-:-:S02]  /*0fa0*/  ISETP.GT.U32.AND P6, PT, R24, R31, PT ;  /* 0x0000001f1800720c */ /* 0x000fc40003fc4070 */
[----:B------:R-:W-:Y:S01]  /*0fb0*/  ISETP.GT.U32.AND P5, PT, R24, R33, PT ;  /* 0x000000211800720c */ /* 0x000fe20003fa4070 */
[C---:B------:R-:W-:Y:S01]  /*0fc0*/  IMAD.HI.U32 R28, R26.reuse, R37, RZ ;  /* 0x000000251a1c7227 */ /* 0x040fe200078e00ff */
[----:B------:R-:W-:Y:S02]  /*0fd0*/  LEA R119, R17, UR10, 0x1 ;  /* 0x0000000a11777c11 */ /* 0x000fe4000f8e08ff */
[----:B------:R-:W-:Y:S01]  /*0fe0*/  LEA R121, R19, UR10, 0x1 ;  /* 0x0000000a13797c11 */ /* 0x000fe2000f8e08ff */
[C---:B------:R-:W-:Y:S01]  /*0ff0*/  IMAD.HI.U32 R30, R26.reuse, R39, RZ ;  /* 0x000000271a1e7227 */ /* 0x040fe200078e00ff */
[----:B------:R-:W-:Y:S02]  /*1000*/  LEA R145, R21, UR10, 0x1 ;  /* 0x0000000a15917c11 */ /* 0x000fe4000f8e08ff */
[----:B------:R-:W-:Y:S01]  /*1010*/  LEA R147, R23, UR10, 0x1 ;  /* 0x0000000a17937c11 */ /* 0x000fe2000f8e08ff */
[----:B------:R-:W-:Y:S01]  /*1020*/  IMAD.HI.U32 R32, R26, R41, RZ ;  /* 0x000000291a207227 */ /* 0x000fe200078e00ff */
[----:B------:R-:W-:-:S02]  /*1030*/  LEA R149, R91, UR10, 0x1 ;  /* 0x0000000a5b957c11 */ /* 0x000fc4000f8e08ff */
[----:B------:R-:W-:Y:S01]  /*1040*/  LEA R151, R92, UR10, 0x1 ;  /* 0x0000000a5c977c11 */ /* 0x000fe2000f8e08ff */
[----:B------:R-:W-:Y:S01]  /*1050*/  IMAD.HI.U32 R26, R26, R45, RZ ;  /* 0x0000002d1a1a7227 */ /* 0x000fe200078e00ff */
[----:B------:R-:W-:Y:S02]  /*1060*/  LEA R153, R5, UR10, 0x1 ;  /* 0x0000000a05997c11 */ /* 0x000fe4000f8e08ff */
[----:B------:R-:W-:Y:S01]  /*1070*/  LEA R155, R6, UR10, 0x1 ;  /* 0x0000000a069b7c11 */ /* 0x000fe2000f8e08ff */
[----:B------:R-:W-:Y:S01]  /*1080*/  IMAD.MOV R34, RZ, RZ, -R34 ;  /* 0x000000ffff227224 */ /* 0x000fe200078e0a22 */
[----:B------:R-:W-:Y:S01]  /*1090*/  LEA R157, R7, UR10, 0x1 ;  /* 0x0000000a079d7c11 */ /* 0x000fe2000f8e08ff */
[----:B------:R-:W-:Y:S01]  /*10a0*/  IMAD.MOV R26, RZ, RZ, -R26 ;  /* 0x000000ffff1a7224 */ /* 0x000fe200078e0a1a */
[----:B------:R-:W-:Y:S01]  /*10b0*/  LEA R159, R8, UR10, 0x1 ;  /* 0x0000000a089f7c11 */ /* 0x000fe2000f8e08ff */
[C---:B------:R-:W-:Y:S01]  /*10c0*/  IMAD R43, R24.reuse, R34, R43 ;  /* 0x00000022182b7224 */ /* 0x040fe200078e022b */
[----:B------:R-:W-:Y:S01]  /*10d0*/  LEA R161, R9, UR10, 0x1 ;  /* 0x0000000a09a17c11 */ /* 0x000fe2000f8e08ff */
[----:B------:R-:W-:Y:S01]  /*10e0*/  IMAD R45, R24, R26, R45 ;  /* 0x0000001a182d7224 */ /* 0x000fe200078e022d */
[----:B------:R-:W-:Y:S01]  /*10f0*/  LEA R163, R10, UR10, 0x1 ;  /* 0x0000000a0aa37c11 */ /* 0x000fe2000f8e08ff */
[----:B------:R-:W-:Y:S01]  /*1100*/  @!P6 IMAD.IADD R31, R31, 0x1, -R24 ;  /* 0x000000011f1fe824 */ /* 0x000fe200078e0a18 */
[C---:B------:R-:W-:Y:S01]  /*1110*/  ISETP.GT.U32.AND P4, PT, R24.reuse, R43, PT ;  /* 0x0000002b1800720c */ /* 0x040fe20003f84070 */
[----:B------:R-:W-:Y:S01]  /*1120*/  IMAD.MOV R28, RZ, RZ, -R28 ;  /* 0x000000ffff1c7224 */ /* 0x000fe200078e0a1c */
[C---:B------:R-:W-:Y:S01]  /*1130*/  ISETP.GT.U32.AND P6, PT, R24.reuse, R45, PT ;  /* 0x0000002d1800720c */ /* 0x040fe20003fc4070 */
[----:B------:R-:W-:Y:S01]  /*1140*/  IMAD.MOV R30, RZ, RZ, -R30 ;  /* 0x000000ffff1e7224 */ /* 0x000fe200078e0a1e */
[----:B------:R-:W-:Y:S01]  /*1150*/  LEA R165, R11, UR10, 0x1 ;  /* 0x0000000a0ba57c11 */ /* 0x000fe2000f8e08ff */
[----:B------:R-:W-:Y:S01]  /*1160*/  IMAD.MOV R32, RZ, RZ, -R32 ;  /* 0x000000ffff207224 */ /* 0x000fe200078e0a20 */
[----:B------:R-:W-:Y:S01]  /*1170*/  LEA R72, R93, UR10, 0x1 ;  /* 0x0000000a5d487c11 */ /* 0x000fe2000f8e08ff */
[C---:B------:R-:W-:Y:S01]  /*1180*/  IMAD R37, R24.reuse, R28, R37 ;  /* 0x0000001c18257224 */ /* 0x040fe200078e0225 */
[----:B------:R-:W-:Y:S01]  /*1190*/  SHF.R.U32.HI R160, RZ, 0x5, R2 ;  /* 0x00000005ffa07819 */ /* 0x000fe20000011602 */
[----:B------:R-:W-:-:S02]  /*11a0*/  IMAD R39, R24, R30, R39 ;  /* 0x0000001e18277224 */ /* 0x000fc400078e0227 */
[C---:B------:R-:W-:Y:S01]  /*11b0*/  IMAD R41, R24.reuse, R32, R41 ;  /* 0x0000002018297224 */ /* 0x040fe200078e0229 */
[C---:B------:R-:W-:Y:S01]  /*11c0*/  ISETP.GT.U32.AND P1, PT, R24.reuse, R37, PT ;  /* 0x000000251800720c */ /* 0x040fe20003f24070 */
[--C-:B------:R-:W-:Y:S01]  /*11d0*/  @!P5 IMAD.IADD R33, R33, 0x1, -R24.reuse ;  /* 0x000000012121d824 */ /* 0x100fe200078e0a18 */
[C---:B------:R-:W-:Y:S01]  /*11e0*/  ISETP.GT.U32.AND P2, PT, R24.reuse, R39, PT ;  /* 0x000000271800720c */ /* 0x040fe20003f44070 */
[--C-:B------:R-:W-:Y:S01]  /*11f0*/  @!P4 IMAD.IADD R43, R43, 0x1, -R24.reuse ;  /* 0x000000012b2bc824 */ /* 0x100fe200078e0a18 */
[C---:B------:R-:W-:Y:S01]  /*1200*/  ISETP.GT.U32.AND P3, PT, R24.reuse, R41, PT ;  /* 0x000000291800720c */ /* 0x040fe20003f64070 */
[--C-:B------:R-:W-:Y:S01]  /*1210*/  @!P0 IMAD.IADD R35, R35, 0x1, -R24.reuse ;  /* 0x0000000123238824 */ /* 0x100fe200078e0a18 */
[C---:B------:R-:W-:Y:S01]  /*1220*/  ISETP.GT.U32.AND P5, PT, R24.reuse, R31, PT ;  /* 0x0000001f1800720c */ /* 0x040fe20003fa4070 */
[----:B------:R-:W-:Y:S01]  /*1230*/  @!P6 IMAD.IADD R45, R45, 0x1, -R24 ;  /* 0x000000012d2de824 */ /* 0x000fe200078e0a18 */
[----:B------:R-:W-:Y:S01]  /*1240*/  ISETP.GT.U32.AND P0, PT, R24, R33, PT ;  /* 0x000000211800720c */ /* 0x000fe20003f04070 */
[----:B------:R-:W-:Y:S01]  /*1250*/  IMAD R87, R54, -0xc00, R87 ;  /* 0xfffff40036577824 */ /* 0x000fe200078e0257 */
[----:B------:R-:W-:Y:S01]  /*1260*/  ISETP.GT.U32.AND P6, PT, R24, R43, PT ;  /* 0x0000002b1800720c */ /* 0x000fe20003fc4070 */
[----:B------:R-:W2:Y:S01]  /*1270*/  LDC.64 R54, c[0x0][0x210] ;  /* 0x00008400ff367b82 */ /* 0x000ea20000000a00 */
[----:B------:R-:W-:-:S02]  /*1280*/  IMAD R81, R48, -0xc00, R81 ;  /* 0xfffff40030517824 */ /* 0x000fc400078e0251 */
[--C-:B------:R-:W-:Y:S01]  /*1290*/  @!P1 IMAD.IADD R37, R37, 0x1, -R24.reuse ;  /* 0x0000000125259824 */ /* 0x100fe200078e0a18 */
[C---:B------:R-:W-:Y:S01]  /*12a0*/  ISETP.GT.U32.AND P1, PT, R24.reuse, R35, PT ;  /* 0x000000231800720c */ /* 0x040fe20003f24070 */
[--C-:B------:R-:W-:Y:S02]  /*12b0*/  @!P2 IMAD.IADD R39, R39, 0x1, -R24.reuse ;  /* 0x000000012727a824 */ /* 0x100fe400078e0a18 */
[--C-:B------:R-:W-:Y:S01]  /*12c0*/  @!P3 IMAD.IADD R41, R41, 0x1, -R24.reuse ;  /* 0x000000012929b824 */ /* 0x100fe200078e0a18 */
[C---:B------:R-:W-:Y:S01]  /*12d0*/  ISETP.GT.U32.AND P2, PT, R24.reuse, R37, PT ;  /* 0x000000251800720c */ /* 0x040fe20003f44070 */
[--C-:B------:R-:W-:Y:S01]  /*12e0*/  @!P5 IMAD.IADD R31, R31, 0x1, -R24.reuse ;  /* 0x000000011f1fd824 */ /* 0x100fe200078e0a18 */
[C---:B------:R-:W-:Y:S01]  /*12f0*/  ISETP.GT.U32.AND P3, PT, R24.reuse, R39, PT ;  /* 0x000000271800720c */ /* 0x040fe20003f64070 */
[--C-:B------:R-:W-:Y:S01]  /*1300*/  @!P0 IMAD.IADD R33, R33, 0x1, -R24.reuse ;  /* 0x0000000121218824 */ /* 0x100fe200078e0a18 */
[C---:B------:R-:W-:Y:S01]  /*1310*/  ISETP.GT.U32.AND P4, PT, R24.reuse, R41, PT ;  /* 0x000000291800720c */ /* 0x040fe20003f84070 */
[--C-:B------:R-:W-:Y:S01]  /*1320*/  @!P6 IMAD.IADD R43, R43, 0x1, -R24.reuse ;  /* 0x000000012b2be824 */ /* 0x100fe200078e0a18 */
[----:B------:R-:W-:Y:S01]  /*1330*/  ISETP.GT.U32.AND P5, PT, R24, R45, PT ;  /* 0x0000002d1800720c */ /* 0x000fe20003fa4070 */
[----:B------:R-:W-:Y:S01]  /*1340*/  IMAD R83, R50, -0xc00, R83 ;  /* 0xfffff40032537824 */ /* 0x000fe200078e0253 */
[----:B------:R-:W-:Y:S01]  /*1350*/  ISETP.GE.AND P0, PT, R95, RZ, PT ;  /* 0x000000ff5f00720c */ /* 0x000fe20003f06270 */
[----:B------:R-:W-:Y:S01]  /*1360*/  @!P1 IMAD.IADD R35, R35, 0x1, -R24 ;  /* 0x0000000123239824 */ /* 0x000fe200078e0a18 */
[----:B------:R-:W-:Y:S01]  /*1370*/  ISETP.GE.AND P6, PT, R97, RZ, PT ;  /* 0x000000ff6100720c */ /* 0x000fe20003fc6270 */
[----:B------:R-:W-:Y:S01]  /*1380*/  IMAD R79, R79, 0xc00, R94 ;  /* 0x00000c004f4f7824 */ /* 0x000fe200078e025e */
[----:B------:R-:W-:Y:S01]  /*1390*/  ISETP.NE.AND P1, PT, R0, RZ, PT ;  /* 0x000000ff0000720c */ /* 0x000fe20003f25270 */
[--C-:B------:R-:W-:Y:S01]  /*13a0*/  @!P2 IMAD.IADD R37, R37, 0x1, -R24.reuse ;  /* 0x000000012525a824 */ /* 0x100fe200078e0a18 */
[----:B------:R-:W-:Y:S01]  /*13b0*/  ISETP.GE.AND P2, PT, R99, RZ, PT ;  /* 0x000000ff6300720c */ /* 0x000fe20003f46270 */
[--C-:B------:R-:W-:Y:S01]  /*13c0*/  @!P3 IMAD.IADD R39, R39, 0x1, -R24.reuse ;  /* 0x000000012727b824 */ /* 0x100fe200078e0a18 */
[----:B------:R-:W-:Y:S01]  /*13d0*/  ISETP.GE.AND P3, PT, R105, RZ, PT ;  /* 0x000000ff6900720c */ /* 0x000fe20003f66270 */
[--C-:B------:R-:W-:Y:S01]  /*13e0*/  @!P4 IMAD.IADD R41, R41, 0x1, -R24.reuse ;  /* 0x000000012929c824 */ /* 0x100fe200078e0a18 */
[----:B------:R-:W-:Y:S01]  /*13f0*/  ISETP.GE.AND P4, PT, R103, RZ, PT ;  /* 0x000000ff6700720c */ /* 0x000fe20003f86270 */
[----:B------:R-:W-:Y:S01]  /*1400*/  @!P5 IMAD.IADD R45, R45, 0x1, -R24 ;  /* 0x000000012d2dd824 */ /* 0x000fe200078e0a18 */
[----:B------:R-:W-:Y:S01]  /*1410*/  LOP3.LUT R24, RZ, R0, RZ, 0x33, !PT ;  /* 0x00000000ff187212 */ /* 0x000fe200078e33ff */
[----:B------:R-:W-:Y:S01]  /*1420*/  @!P0 IMAD.MOV R31, RZ, RZ, -R31 ;  /* 0x000000ffff1f8224 */ /* 0x000fe200078e0a1f */
[----:B------:R-:W-:Y:S01]  /*1430*/  ISETP.GE.AND P5, PT, R101, RZ, PT ;  /* 0x000000ff6500720c */ /* 0x000fe20003fa6270 */
[----:B------:R-:W-:Y:S01]  /*1440*/  @!P6 IMAD.MOV R33, RZ, RZ, -R33 ;  /* 0x000000ffff21e224 */ /* 0x000fe200078e0a21 */
[----:B------:R-:W-:Y:S01]  /*1450*/  ISETP.GE.AND P6, PT, R107, RZ, PT ;  /* 0x000000ff6b00720c */ /* 0x000fe20003fc6270 */
[--C-:B------:R-:W-:Y:S01]  /*1460*/  IMAD R81, R81, 0xc00, R94.reuse ;  /* 0x00000c0051517824 */ /* 0x100fe200078e025e */
[----:B------:R-:W-:Y:S01]  /*1470*/  ISETP.GE.AND P0, PT, R109, RZ, PT ;  /* 0x000000ff6d00720c */ /* 0x000fe20003f06270 */
[----:B------:R-:W-:Y:S01]  /*1480*/  @!P2 IMAD.MOV R35, RZ, RZ, -R35 ;  /* 0x000000ffff23a224 */ /* 0x000fe200078e0a23 */
[C---:B------:R-:W-:Y:S01]  /*1490*/  SEL R69, R24.reuse, R31, !P1 ;  /* 0x0000001f18457207 */ /* 0x040fe20004800000 */
[----:B------:R-:W-:Y:S01]  /*14a0*/  @!P3 IMAD.MOV R41, RZ, RZ, -R41 ;  /* 0x000000ffff29b224 */ /* 0x000fe200078e0a29 */
[----:B------:R-:W3:Y:S01]  /*14b0*/  LDC.64 R30, c[0x0][0x218] ;  /* 0x00008600ff1e7b82 */ /* 0x000ee20000000a00 */
[----:B------:R-:W-:Y:S01]  /*14c0*/  @!P4 IMAD.MOV R39, RZ, RZ, -R39 ;  /* 0x000000ffff27c224 */ /* 0x000fe200078e0a27 */
[C---:B------:R-:W-:Y:S01]  /*14d0*/  SEL R67, R24.reuse, R33, !P1 ;  /* 0x0000002118437207 */ /* 0x040fe20004800000 */
[--C-:B------:R-:W-:Y:S01]  /*14e0*/  IMAD R69, R69, 0xc00, R94.reuse ;  /* 0x00000c0045457824 */ /* 0x100fe200078e025e */
[C---:B------:R-:W-:Y:S01]  /*14f0*/  SEL R65, R24.reuse, R35, !P1 ;  /* 0x0000002318417207 */ /* 0x040fe20004800000 */
[----:B------:R-:W-:Y:S01]  /*1500*/  @!P5 IMAD.MOV R37, RZ, RZ, -R37 ;  /* 0x000000ffff25d224 */ /* 0x000fe200078e0a25 */
[C---:B------:R-:W-:Y:S01]  /*1510*/  SEL R61, R24.reuse, R39, !P1 ;  /* 0x00000027183d7207 */ /* 0x040fe20004800000 */
[----:B------:R-:W-:Y:S01]  /*1520*/  @!P6 IMAD.MOV R43, RZ, RZ, -R43 ;  /* 0x000000ffff2be224 */ /* 0x000fe200078e0a2b */
[C---:B------:R-:W-:Y:S01]  /*1530*/  SEL R59, R24.reuse, R41, !P1 ;  /* 0x00000029183b7207 */ /* 0x040fe20004800000 */
[----:B------:R-:W-:Y:S01]  /*1540*/  @!P0 IMAD.MOV R45, RZ, RZ, -R45 ;  /* 0x000000ffff2d8224 */ /* 0x000fe200078e0a2d */
[C---:B------:R-:W-:Y:S01]  /*1550*/  SEL R63, R24.reuse, R37, !P1 ;  /* 0x00000025183f7207 */ /* 0x040fe20004800000 */
[--C-:B------:R-:W-:Y:S01]  /*1560*/  IMAD R67, R67, 0xc00, R94.reuse ;  /* 0x00000c0043437824 */ /* 0x100fe200078e025e */
[C---:B------:R-:W-:Y:S01]  /*1570*/  SEL R57, R24.reuse, R43, !P1 ;  /* 0x0000002b18397207 */ /* 0x040fe20004800000 */
[--C-:B------:R-:W-:Y:S01]  /*1580*/  IMAD R65, R65, 0xc00, R94.reuse ;  /* 0x00000c0041417824 */ /* 0x100fe200078e025e */
[----:B------:R-:W-:Y:S01]  /*1590*/  SEL R45, R24, R45, !P1 ;  /* 0x0000002d182d7207 */ /* 0x000fe20004800000 */
[----:B------:R-:W-:-:S02]  /*15a0*/  IMAD R63, R63, 0xc00, R94 ;  /* 0x00000c003f3f7824 */ /* 0x000fc400078e025e */
[--C-:B------:R-:W-:Y:S02]  /*15b0*/  IMAD R61, R61, 0xc00, R94.reuse ;  /* 0x00000c003d3d7824 */ /* 0x100fe400078e025e */
[--C-:B------:R-:W-:Y:S02]  /*15c0*/  IMAD R59, R59, 0xc00, R94.reuse ;  /* 0x00000c003b3b7824 */ /* 0x100fe400078e025e */
[--C-:B------:R-:W-:Y:S02]  /*15d0*/  IMAD R57, R57, 0xc00, R94.reuse ;  /* 0x00000c0039397824 */ /* 0x100fe400078e025e */
[--C-:B------:R-:W-:Y:S02]  /*15e0*/  IMAD R45, R45, 0xc00, R94.reuse ;  /* 0x00000c002d2d7824 */ /* 0x100fe400078e025e */
[----:B------:R-:W-:Y:S02]  /*15f0*/  IMAD R33, R49, 0xc00, R94 ;  /* 0x00000c0031217824 */ /* 0x000fe400078e025e */
[----:B--2---:R-:W-:-:S04]  /*1600*/  IMAD.WIDE R68, R69, 0x2, R54 ;  /* 0x0000000245447825 */ /* 0x004fc800078e0236 */
[----:B------:R-:W-:Y:S01]  /*1610*/  IMAD.WIDE R66, R67, 0x2, R54 ;  /* 0x0000000243427825 */ /* 0x000fe200078e0236 */
[----:B------:R-:W-:-:S03]  /*1620*/  IADD3 R96, P0, R68, 0x300, RZ ;  /* 0x0000030044607810 */ /* 0x000fc60007f1e0ff */
[----:B------:R-:W-:Y:S01]  /*1630*/  IMAD.WIDE R64, R65, 0x2, R54 ;  /* 0x0000000241407825 */ /* 0x000fe200078e0236 */
[----:B------:R-:W-:-:S03]  /*1640*/  IADD3 R98, P1, R66, 0x300, RZ ;  /* 0x0000030042627810 */ /* 0x000fc60007f3e0ff */
[----:B------:R-:W-:-:S04]  /*1650*/  IMAD.WIDE R62, R63, 0x2, R54 ;  /* 0x000000023f3e7825 */ /* 0x000fc800078e0236 */
[----:B------:R-:W-:-:S04]  /*1660*/  IMAD.WIDE R60, R61, 0x2, R54 ;  /* 0x000000023d3c7825 */ /* 0x000fc800078e0236 */
[----:B------:R-:W-:-:S04]  /*1670*/  IMAD.WIDE R58, R59, 0x2, R54 ;  /* 0x000000023b3a7825 */ /* 0x000fc800078e0236 */
[----:B------:R-:W-:-:S04]  /*1680*/  IMAD.WIDE R56, R57, 0x2, R54 ;  /* 0x0000000239387825 */ /* 0x000fc800078e0236 */
[----:B------:R-:W-:Y:S01]  /*1690*/  IMAD R39, R73, 0xc00, R94 ;  /* 0x00000c0049277824 */ /* 0x000fe200078e025e */
[----:B------:R-:W-:Y:S01]  /*16a0*/  LEA R73, R12, UR10, 0x1 ;  /* 0x0000000a0c497c11 */ /* 0x000fe2000f8e08ff */
[----:B------:R-:W-:-:S04]  /*16b0*/  IMAD.WIDE R54, R45, 0x2, R54 ;  /* 0x000000022d367825 */ /* 0x000fc800078e0236 */
[--C-:B------:R-:W-:Y:S01]  /*16c0*/  IMAD R37, R75, 0xc00, R94.reuse ;  /* 0x00000c004b257824 */ /* 0x100fe200078e025e */
[----:B------:R-:W-:Y:S01]  /*16d0*/  LEA R75, R14, UR10, 0x1 ;  /* 0x0000000a0e4b7c11 */ /* 0x000fe2000f8e08ff */
[----:B------:R-:W-:Y:S01]  /*16e0*/  IMAD R83, R83, 0xc00, R94 ;  /* 0x00000c0053537824 */ /* 0x000fe200078e025e */
[----:B------:R-:W-:Y:S01]  /*16f0*/  @!PT LDS RZ, [RZ] ;  /* 0x00000000fffff984 */ /* 0x000fe20000000800 */
[----:B------:R-:W-:Y:S01]  /*1700*/  @!PT LDS RZ, [RZ] ;  /* 0x00000000fffff984 */ /* 0x000fe20000000800 */
[----:B------:R-:W-:Y:S01]  /*1710*/  @!PT LDS RZ, [RZ] ;  /* 0x00000000fffff984 */ /* 0x000fe20000000800 */
[----:B------:R-:W-:Y:S01]  /*1720*/  LDGSTS.E.BYPASS.128 [R73], desc[UR14][R68.64] ;  /* 0x0000000044497fae */ /* 0x000fe2000b901c4e */
[----:B---3--:R-:W-:-:S03]  /*1730*/  IMAD.WIDE R48, R47, 0x2, R30 ;  /* 0x000000022f307825 */ /* 0x008fc600078e021e */
[----:B------:R-:W-:Y:S01]  /*1740*/  LDGSTS.E.BYPASS.128 [R75], desc[UR14][R66.64] ;  /* 0x00000000424b7fae */ /* 0x000fe2000b901c4e */
[--C-:B------:R-:W-:Y:S02]  /*1750*/  IMAD R45, R51, 0xc00, R94.reuse ;  /* 0x00000c00332d7824 */ /* 0x100fe400078e025e */
[--C-:B------:R-:W-:Y:S02]  /*1760*/  IMAD R43, R53, 0xc00, R94.reuse ;  /* 0x00000c00352b7824 */ /* 0x100fe400078e025e */
[--C-:B------:R-:W-:Y:S02]  /*1770*/  IMAD R41, R71, 0xc00, R94.reuse ;  /* 0x00000c0047297824 */ /* 0x100fe400078e025e */
[--C-:B------:R-:W-:Y:S01]  /*1780*/  IMAD R35, R77, 0xc00, R94.reuse ;  /* 0x00000c004d237824 */ /* 0x100fe200078e025e */
[----:B------:R-:W-:Y:S01]  /*1790*/  LEA R77, R16, UR10, 0x1 ;  /* 0x0000000a104d7c11 */ /* 0x000fe2000f8e08ff */
[----:B------:R-:W-:Y:S02]  /*17a0*/  IMAD R85, R85, 0xc00, R94 ;  /* 0x00000c0055557824 */ /* 0x000fe400078e025e */
[----:B------:R-:W-:-:S02]  /*17b0*/  IMAD.WIDE R46, R33, 0x2, R30 ;  /* 0x00000002212e7825 */ /* 0x000fc400078e021e */
[----:B------:R-:W-:Y:S02]  /*17c0*/  LDGSTS.E.BYPASS.128 [R77], desc[UR14][R64.64] ;  /* 0x00000000404d7fae */ /* 0x000fe4000b901c4e */
[----:B------:R-:W-:Y:S02]  /*17d0*/  IMAD R87, R87, 0xc00, R94 ;  /* 0x00000c0057577824 */ /* 0x000fe400078e025e */
[----:B------:R-:W-:-:S04]  /*17e0*/  IMAD.WIDE R70, R25, 0x2, R30 ;  /* 0x0000000219467825 */ /* 0x000fc800078e021e */
[----:B------:R-:W-:Y:S01]  /*17f0*/  IMAD.WIDE R32, R79, 0x2, R30 ;  /* 0x000000024f207825 */ /* 0x000fe200078e021e */
[----:B------:R-:W-:-:S03]  /*1800*/  LEA R79, R18, UR10, 0x1 ;  /* 0x0000000a124f7c11 */ /* 0x000fc6000f8e08ff */
[--C-:B------:R-:W-:Y:S02]  /*1810*/  IMAD.WIDE R52, R27, 0x2, R30.reuse ;  /* 0x000000021b347825 */ /* 0x100fe400078e021e */
[----:B------:R-:W-:Y:S02]  /*1820*/  LDGSTS.E.BYPASS.128 [R79], desc[UR14][R62.64] ;  /* 0x000000003e4f7fae */ /* 0x000fe4000b901c4e */
[----:B------:R-:W-:Y:S01]  /*1830*/  IMAD.WIDE R24, R81, 0x2, R30 ;  /* 0x0000000251187825 */ /* 0x000fe200078e021e */
[----:B------:R-:W-:-:S03]  /*1840*/  LEA R81, R20, UR10, 0x1 ;  /* 0x0000000a14517c11 */ /* 0x000fc6000f8e08ff */
[--C-:B------:R-:W-:Y:S02]  /*1850*/  IMAD.WIDE R50, R29, 0x2, R30.reuse ;  /* 0x000000021d327825 */ /* 0x100fe400078e021e */
[----:B------:R-:W-:Y:S02]  /*1860*/  LDGSTS.E.BYPASS.128 [R81], desc[UR14][R60.64] ;  /* 0x000000003c517fae */ /* 0x000fe4000b901c4e */
[----:B------:R-:W-:Y:S01]  /*1870*/  IMAD.WIDE R26, R83, 0x2, R30 ;  /* 0x00000002531a7825 */ /* 0x000fe200078e021e */
[----:B------:R-:W-:-:S03]  /*1880*/  LEA R83, R22, UR10, 0x1 ;  /* 0x0000000a16537c11 */ /* 0x000fc6000f8e08ff */
[--C-:B------:R-:W-:Y:S01]  /*1890*/  IMAD.WIDE R44, R45, 0x2, R30.reuse ;  /* 0x000000022d2c7825 */ /* 0x100fe200078e021e */
[----:B------:R-:W-:Y:S01]  /*18a0*/  IADD3 R152, P2, R26, 0x300, RZ ;  /* 0x000003001a987810 */ /* 0x000fe20007f5e0ff */
[----:B------:R-:W-:Y:S02]  /*18b0*/  LDGSTS.E.BYPASS.128 [R83], desc[UR14][R58.64] ;  /* 0x000000003a537fae */ /* 0x000fe4000b901c4e */
[----:B------:R-:W-:-:S04]  /*18c0*/  IMAD.WIDE R42, R43, 0x2, R30 ;  /* 0x000000022b2a7825 */ /* 0x000fc800078e021e */
[----:B------:R-:W-:-:S04]  /*18d0*/  IMAD.WIDE R40, R41, 0x2, R30 ;  /* 0x0000000229287825 */ /* 0x000fc800078e021e */
[----:B------:R-:W-:-:S04]  /*18e0*/  IMAD.WIDE R38, R39, 0x2, R30 ;  /* 0x0000000227267825 */ /* 0x000fc800078e021e */
[----:B------:R-:W-:-:S04]  /*18f0*/  IMAD.WIDE R36, R37, 0x2, R30 ;  /* 0x0000000225247825 */ /* 0x000fc800078e021e */
[----:B------:R-:W-:-:S04]  /*1900*/  IMAD.WIDE R34, R35, 0x2, R30 ;  /* 0x0000000223227825 */ /* 0x000fc800078e021e */
[----:B------:R-:W-:Y:S01]  /*1910*/  IMAD.WIDE R28, R85, 0x2, R30 ;  /* 0x00000002551c7825 */ /* 0x000fe200078e021e */
[----:B------:R-:W-:-:S03]  /*1920*/  LEA R85, R88, UR10, 0x1 ;  /* 0x0000000a58557c11 */ /* 0x000fc6000f8e08ff */
[----:B------:R-:W-:Y:S01]  /*1930*/  IMAD.WIDE R30, R87, 0x2, R30 ;  /* 0x00000002571e7825 */ /* 0x000fe200078e021e */
[----:B------:R-:W-:Y:S01]  /*1940*/  LEA R87, R90, UR10, 0x1 ;  /* 0x0000000a5a577c11 */ /* 0x000fe2000f8e08ff */
[----:B------:R-:W-:Y:S02]  /*1950*/  LDGSTS.E.BYPASS.128 [R85], desc[UR14][R56.64] ;  /* 0x0000000038557fae */ /* 0x000fe4000b901c4e */
[----:B------:R-:W-:Y:S01]  /*1960*/  IMAD.X R100, RZ, RZ, R69, P0 ;  /* 0x000000ffff647224 */ /* 0x000fe200000e0645 */
[----:B------:R-:W-:Y:S01]  /*1970*/  IADD3 R102, P0, R64, 0x300, RZ ;  /* 0x0000030040667810 */ /* 0x000fe20007f1e0ff */
[----:B------:R-:W-:Y:S01]  /*1980*/  LDGSTS.E.BYPASS.128 [R87], desc[UR14][R54.64] ;  /* 0x0000000036577fae */ /* 0x000fe2000b901c4e */
[----:B------:R-:W-:Y:S01]  /*1990*/  IMAD.X R104, RZ, RZ, R67, P1 ;  /* 0x000000ffff687224 */ /* 0x000fe200008e0643 */
[----:B------:R-:W-:Y:S01]  /*19a0*/  IADD3 R106, P1, R62, 0x300, RZ ;  /* 0x000003003e6a7810 */ /* 0x000fe20007f3e0ff */
[----:B------:R-:W-:Y:S01]  /*19b0*/  IMAD.X R156, RZ, RZ, R27, P2 ;  /* 0x000000ffff9c7224 */ /* 0x000fe200010e061b */
[----:B------:R-:W0:Y:S01]  /*19c0*/  LDGDEPBAR ;  /* 0x00000000000079af */ /* 0x000e220000000000 */
[----:B------:R-:W-:Y:S01]  /*19d0*/  IMAD.X R108, RZ, RZ, R65, P0 ;  /* 0x000000ffff6c7224 */ /* 0x000fe200000e0641 */
[----:B------:R-:W-:Y:S01]  /*19e0*/  IADD3 R110, P0, R60, 0x300, RZ ;  /* 0x000003003c6e7810 */ /* 0x000fe20007f1e0ff */
[----:B------:R-:W-:Y:S01]  /*19f0*/  IMAD.X R111, RZ, RZ, R63, P1 ;  /* 0x000000ffff6f7224 */ /* 0x000fe200008e063f */
[----:B------:R-:W-:Y:S01]  /*1a00*/  LDGSTS.E.BYPASS.128 [R115+0x10000], desc[UR14][R70.64] ;  /* 0x1000000046737fae */ /* 0x000fe2000b901c4e */
[----:B------:R-:W-:-:S02]  /*1a10*/  IADD3 R112, P1, R58, 0x300, RZ ;  /* 0x000003003a707810 */ /* 0x000fc40007f3e0ff */
[----:B------:R-:W-:Y:S01]  /*1a20*/  IMAD.X R113, RZ, RZ, R61, P0 ;  /* 0x000000ffff717224 */ /* 0x000fe200000e063d */
[----:B------:R-:W-:Y:S01]  /*1a30*/  LDGSTS.E.BYPASS.128 [R117+0x10000], desc[UR14][R52.64] ;  /* 0x1000000034757fae */ /* 0x000fe2000b901c4e */
[----:B------:R-:W-:Y:S01]  /*1a40*/  IADD3 R122, P0, R56, 0x300, RZ ;  /* 0x00000300387a7810 */ /* 0x000fe20007f1e0ff */
[----:B------:R-:W-:Y:S01]  /*1a50*/  IMAD.X R123, RZ, RZ, R59, P1 ;  /* 0x000000ffff7b7224 */ /* 0x000fe200008e063b */
[----:B------:R-:W-:Y:S01]  /*1a60*/  IADD3 R124, P1, R54, 0x300, RZ ;  /* 0x00000300367c7810 */ /* 0x000fe20007f3e0ff */
[----:B------:R-:W-:Y:S02]  /*1a70*/  LDGSTS.E.BYPASS.128 [R119+0x10000], desc[UR14][R50.64] ;  /* 0x1000000032777fae */ /* 0x000fe4000b901c4e */
[----:B------:R-:W-:Y:S01]  /*1a80*/  IMAD.X R125, RZ, RZ, R57, P0 ;  /* 0x000000ffff7d7224 */ /* 0x000fe200000e0639 */
[----:B------:R-:W-:Y:S01]  /*1a90*/  IADD3 R126, P0, R70, 0x300, RZ ;  /* 0x00000300467e7810 */ /* 0x000fe20007f1e0ff */
[----:B------:R-:W-:Y:S01]  /*1aa0*/  LDGSTS.E.BYPASS.128 [R121+0x10000], desc[UR14][R48.64] ;  /* 0x1000000030797fae */ /* 0x000fe2000b901c4e */
[----:B------:R-:W-:Y:S01]  /*1ab0*/  IMAD.X R127, RZ, RZ, R55, P1 ;  /* 0x000000ffff7f7224 */ /* 0x000fe200008e0637 */
[----:B------:R-:W-:-:S02]  /*1ac0*/  IADD3 R128, P1, R52, 0x300, RZ ;  /* 0x0000030034807810 */ /* 0x000fc40007f3e0ff */
[----:B------:R-:W-:Y:S01]  /*1ad0*/  LDGSTS.E.BYPASS.128 [R145+0x10000], desc[UR14][R46.64] ;  /* 0x100000002e917fae */ /* 0x000fe2000b901c4e */
[----:B------:R-:W-:Y:S01]  /*1ae0*/  IMAD.X R129, RZ, RZ, R71, P0 ;  /* 0x000000ffff817224 */ /* 0x000fe200000e0647 */
[----:B------:R-:W-:Y:S01]  /*1af0*/  IADD3 R130, P0, R50, 0x300, RZ ;  /* 0x0000030032827810 */ /* 0x000fe20007f1e0ff */
[----:B------:R-:W-:Y:S01]  /*1b00*/  IMAD.X R131, RZ, RZ, R53, P1 ;  /* 0x000000ffff837224 */ /* 0x000fe200008e0635 */
[----:B------:R-:W-:Y:S01]  /*1b10*/  LDGSTS.E.BYPASS.128 [R147+0x10000], desc[UR14][R44.64] ;  /* 0x100000002c937fae */ /* 0x000fe2000b901c4e */
[----:B------:R-:W-:Y:S02]  /*1b20*/  IADD3 R132, P1, R48, 0x300, RZ ;  /* 0x0000030030847810 */ /* 0x000fe40007f3e0ff */
        /* <DEDUP_REMOVED lines=16> */
[----:B------:R-:W-:-:S03]  /*1c30*/  IADD3 R144, P1, R36, 0x300, RZ ;  /* 0x0000030024907810 */ /* 0x000fc60007f3e0ff */
[----:B------:R-:W-:Y:S04]  /*1c40*/  LDGSTS.E.BYPASS.128 [R159+0x10000], desc[UR14][R32.64] ;  /* 0x10000000209f7fae */ /* 0x000fe8000b901c4e */
[----:B------:R-:W-:Y:S04]  /*1c50*/  LDGSTS.E.BYPASS.128 [R161+0x10000], desc[UR14][R24.64] ;  /* 0x1000000018a17fae */ /* 0x000fe8000b901c4e */
[----:B------:R-:W-:Y:S04]  /*1c60*/  LDGSTS.E.BYPASS.128 [R163+0x10000], desc[UR14][R26.64] ;  /* 0x100000001aa37fae */ /* 0x000fe8000b901c4e */
[----:B------:R-:W-:Y:S04]  /*1c70*/  LDGSTS.E.BYPASS.128 [R165+0x10000], desc[UR14][R28.64] ;  /* 0x100000001ca57fae */ /* 0x000fe8000b901c4e */
[----:B------:R-:W-:Y:S04]  /*1c80*/  LDGSTS.E.BYPASS.128 [R72+0x10000], desc[UR14][R30.64] ;  /* 0x100000001e487fae */ /* 0x000fe8000b901c4e */
[----:B------:R-:W0:Y:S01]  /*1c90*/  LDGDEPBAR ;  /* 0x00000000000079af */ /* 0x000e220000000000 */
[----:B------:R-:W-:Y:S06]  /*1ca0*/  BAR.SYNC.DEFER_BLOCKING 0x0 ;  /* 0x0000000000007b1d */ /* 0x000fec0000010000 */
[----:B------:R-:W-:Y:S01]  /*1cb0*/  @!PT LDS RZ, [RZ] ;  /* 0x00000000fffff984 */ /* 0x000fe20000000800 */
[----:B------:R-:W-:Y:S01]  /*1cc0*/  @!PT LDS RZ, [RZ] ;  /* 0x00000000fffff984 */ /* 0x000fe20000000800 */
[----:B------:R-:W-:Y:S01]  /*1cd0*/  @!PT LDS RZ, [RZ] ;  /* 0x00000000fffff984 */ /* 0x000fe20000000800 */
[----:B------:R-:W-:Y:S04]  /*1ce0*/  LDGSTS.E.BYPASS.128 [R73+0x4000], desc[UR14][R68.64+0x100] ;  /* 0x0400010044497fae */ /* 0x000fe8000b901c4e */
[----:B------:R-:W-:Y:S04]  /*1cf0*/  LDGSTS.E.BYPASS.128 [R75+0x4000], desc[UR14][R66.64+0x100] ;  /* 0x04000100424b7fae */ /* 0x000fe8000b901c4e */
[----:B------:R-:W-:Y:S04]  /*1d00*/  LDGSTS.E.BYPASS.128 [R77+0x4000], desc[UR14][R64.64+0x100] ;  /* 0x04000100404d7fae */ /* 0x000fe8000b901c4e */
[----:B------:R-:W-:Y:S04]  /*1d10*/  LDGSTS.E.BYPASS.128 [R79+0x4000], desc[UR14][R62.64+0x100] ;  /* 0x040001003e4f7fae */ /* 0x000fe8000b901c4e */
[----:B------:R-:W-:Y:S04]  /*1d20*/  LDGSTS.E.BYPASS.128 [R81+0x4000], desc[UR14][R60.64+0x100] ;  /* 0x040001003c517fae */ /* 0x000fe8000b901c4e */
[----:B------:R-:W-:Y:S04]  /*1d30*/  LDGSTS.E.BYPASS.128 [R83+0x4000], desc[UR14][R58.64+0x100] ;  /* 0x040001003a537fae */ /* 0x000fe8000b901c4e */
[----:B------:R-:W-:Y:S04]  /*1d40*/  LDGSTS.E.BYPASS.128 [R85+0x4000], desc[UR14][R56.64+0x100] ;  /* 0x0400010038557fae */ /* 0x000fe8000b901c4e */
[----:B------:R-:W-:Y:S04]  /*1d50*/  LDGSTS.E.BYPASS.128 [R87+0x4000], desc[UR14][R54.64+0x100] ;  /* 0x0400010036577fae */ /* 0x000fe8000b901c4e */
[----:B------:R-:W0:Y:S04]  /*1d60*/  LDGDEPBAR ;  /* 0x00000000000079af */ /* 0x000e280000000000 */
        /* <DEDUP_REMOVED lines=21> */
[----:B------:R2:W-:Y:S04]  /*1ec0*/  LDGSTS.E.BYPASS.128 [R73+0x8000], desc[UR14][R68.64+0x200] ;  /* 0x0800020044497fae */ /* 0x0005e8000b901c4e */
[----:B------:R3:W-:Y:S04]  /*1ed0*/  LDGSTS.E.BYPASS.128 [R75+0x8000], desc[UR14][R66.64+0x200] ;  /* 0x08000200424b7fae */ /* 0x0007e8000b901c4e */
[----:B------:R4:W-:Y:S04]  /*1ee0*/  LDGSTS.E.BYPASS.128 [R77+0x8000], desc[UR14][R64.64+0x200] ;  /* 0x08000200404d7fae */ /* 0x0009e8000b901c4e */
[----:B------:R5:W-:Y:S01]  /*1ef0*/  LDGSTS.E.BYPASS.128 [R79+0x8000], desc[UR14][R62.64+0x200] ;  /* 0x080002003e4f7fae */ /* 0x000be2000b901c4e */
[----:B--2---:R-:W-:-:S03]  /*1f00*/  CS2R R68, SRZ ;  /* 0x0000000000447805 */ /* 0x004fc6000001ff00 */
[----:B------:R2:W-:Y:S01]  /*1f10*/  LDGSTS.E.BYPASS.128 [R81+0x8000], desc[UR14][R60.64+0x200] ;  /* 0x080002003c517fae */ /* 0x0005e2000b901c4e */
[----:B---3--:R-:W-:Y:S02]  /*1f20*/  CS2R R66, SRZ ;  /* 0x0000000000427805 */ /* 0x008fe4000001ff00 */
[----:B------:R-:W-:Y:S01]  /*1f30*/  CS2R R74, SRZ ;  /* 0x00000000004a7805 */ /* 0x000fe2000001ff00 */
[----:B------:R3:W-:Y:S01]  /*1f40*/  LDGSTS.E.BYPASS.128 [R83+0x8000], desc[UR14][R58.64+0x200] ;  /* 0x080002003a537fae */ /* 0x0007e2000b901c4e */
[----:B----4-:R-:W-:Y:S02]  /*1f50*/  CS2R R64, SRZ ;  /* 0x0000000000407805 */ /* 0x010fe4000001ff00 */
[----:B------:R-:W-:Y:S01]  /*1f60*/  CS2R R76, SRZ ;  /* 0x00000000004c7805 */ /* 0x000fe2000001ff00 */
[----:B------:R4:W-:Y:S01]  /*1f70*/  LDGSTS.E.BYPASS.128 [R85+0x8000], desc[UR14][R56.64+0x200] ;  /* 0x0800020038557fae */ /* 0x0009e2000b901c4e */
[----:B-1---5:R-:W-:Y:S02]  /*1f80*/  CS2R R62, SRZ ;  /* 0x00000000003e7805 */ /* 0x022fe4000001ff00 */
[----:B------:R-:W-:Y:S01]  /*1f90*/  CS2R R78, SRZ ;  /* 0x00000000004e7805 */ /* 0x000fe2000001ff00 */
[----:B------:R1:W-:Y:S01]  /*1fa0*/  LDGSTS.E.BYPASS.128 [R87+0x8000], desc[UR14][R54.64+0x200] ;  /* 0x0800020036577fae */ /* 0x0003e2000b901c4e */
[----:B--2---:R-:W-:-:S02]  /*1fb0*/  CS2R R60, SRZ ;  /* 0x00000000003c7805 */ /* 0x004fc4000001ff00 */
[----:B------:R-:W-:Y:S01]  /*1fc0*/  CS2R R80, SRZ ;  /* 0x0000000000507805 */ /* 0x000fe2000001ff00 */
[----:B------:R-:W0:Y:S01]  /*1fd0*/  LDGDEPBAR ;  /* 0x00000000000079af */ /* 0x000e220000000000 */
[----:B---3--:R-:W-:Y:S02]  /*1fe0*/  CS2R R58, SRZ ;  /* 0x00000000003a7805 */ /* 0x008fe4000001ff00 */
[----:B------:R-:W-:Y:S01]  /*1ff0*/  CS2R R82, SRZ ;  /* 0x0000000000527805 */ /* 0x000fe2000001ff00 */
[----:B------:R2:W-:Y:S01]  /*2000*/  LDGSTS.E.BYPASS.128 [R115+0x20000], desc[UR14][R70.64+0x200] ;  /* 0x2000020046737fae */ /* 0x0005e2000b901c4e */
[----:B----4-:R-:W-:Y:S02]  /*2010*/  CS2R R56, SRZ ;  /* 0x0000000000387805 */ /* 0x010fe4000001ff00 */
[----:B------:R-:W-:Y:S01]  /*2020*/  CS2R R84, SRZ ;  /* 0x0000000000547805 */ /* 0x000fe2000001ff00 */
[----:B------:R3:W-:Y:S01]  /*2030*/  LDGSTS.E.BYPASS.128 [R117+0x20000], desc[UR14][R52.64+0x200] ;  /* 0x2000020034757fae */ /* 0x0007e2000b901c4e */
[----:B-1----:R-:W-:-:S02]  /*2040*/  CS2R R54, SRZ ;  /* 0x0000000000367805 */ /* 0x002fc4000001ff00 */
[----:B------:R-:W-:Y:S01]  /*2050*/  CS2R R86, SRZ ;  /* 0x0000000000567805 */ /* 0x000fe2000001ff00 */
[----:B------:R1:W-:Y:S04]  /*2060*/  LDGSTS.E.BYPASS.128 [R119+0x20000], desc[UR14][R50.64+0x200] ;  /* 0x2000020032777fae */ /* 0x0003e8000b901c4e */
[----:B------:R4:W-:Y:S01]  /*2070*/  LDGSTS.E.BYPASS.128 [R121+0x20000], desc[UR14][R48.64+0x200] ;  /* 0x2000020030797fae */ /* 0x0009e2000b901c4e */
[----:B--2---:R-:W-:-:S03]  /*2080*/  CS2R R70, SRZ ;  /* 0x0000000000467805 */ /* 0x004fc6000001ff00 */
[----:B------:R2:W-:Y:S01]  /*2090*/  LDGSTS.E.BYPASS.128 [R145+0x20000], desc[UR14][R46.64+0x200] ;  /* 0x200002002e917fae */ /* 0x0005e2000b901c4e */
[----:B---3--:R-:W-:-:S03]  /*20a0*/  CS2R R52, SRZ ;  /* 0x0000000000347805 */ /* 0x008fc6000001ff00 */
[----:B------:R3:W-:Y:S01]  /*20b0*/  LDGSTS.E.BYPASS.128 [R147+0x20000], desc[UR14][R44.64+0x200] ;  /* 0x200002002c937fae */ /* 0x0007e2000b901c4e */
[----:B-1----:R-:W-:-:S03]  /*20c0*/  CS2R R50, SRZ ;  /* 0x0000000000327805 */ /* 0x002fc6000001ff00 */
[----:B------:R1:W-:Y:S01]  /*20d0*/  LDGSTS.E.BYPASS.128 [R149+0x20000], desc[UR14][R42.64+0x200] ;  /* 0x200002002a957fae */ /* 0x0003e2000b901c4e */
[----:B----4-:R-:W-:-:S03]  /*20e0*/  CS2R R48, SRZ ;  /* 0x0000000000307805 */ /* 0x010fc6000001ff00 */
[----:B------:R4:W-:Y:S01]  /*20f0*/  LDGSTS.E.BYPASS.128 [R151+0x20000], desc[UR14][R40.64+0x200] ;  /* 0x2000020028977fae */ /* 0x0009e2000b901c4e */
[----:B--2---:R-:W-:Y:S01]  /*2100*/  IMAD.X R145, RZ, RZ, R39, P0 ;  /* 0x000000ffff917224 */ /* 0x004fe200000e0627 */
[----:B------:R-:W-:Y:S02]  /*2110*/  IADD3 R146, P0, R34, 0x300, RZ ;  /* 0x0000030022927810 */ /* 0x000fe40007f1e0ff */
[----:B------:R-:W-:Y:S01]  /*2120*/  CS2R R46, SRZ ;  /* 0x00000000002e7805 */ /* 0x000fe2000001ff00 */
[----:B------:R2:W-:Y:S01]  /*2130*/  LDGSTS.E.BYPASS.128 [R153+0x20000], desc[UR14][R38.64+0x200] ;  /* 0x2000020026997fae */ /* 0x0005e2000b901c4e */
[----:B---3--:R-:W-:Y:S01]  /*2140*/  IMAD.X R147, RZ, RZ, R37, P1 ;  /* 0x000000ffff937224 */ /* 0x008fe200008e0625 */
[----:B------:R-:W-:Y:S02]  /*2150*/  IADD3 R148, P1, R32, 0x300, RZ ;  /* 0x0000030020947810 */ /* 0x000fe40007f3e0ff */
[----:B------:R-:W-:Y:S01]  /*2160*/  CS2R R44, SRZ ;  /* 0x00000000002c7805 */ /* 0x000fe2000001ff00 */
[----:B------:R3:W-:Y:S01]  /*2170*/  LDGSTS.E.BYPASS.128 [R155+0x20000], desc[UR14][R36.64+0x200] ;  /* 0x20000200249b7fae */ /* 0x0007e2000b901c4e */
[----:B-1----:R-:W-:Y:S01]  /*2180*/  IMAD.X R149, RZ, RZ, R35, P0 ;  /* 0x000000ffff957224 */ /* 0x002fe200000e0623 */
[----:B------:R-:W-:-:S02]  /*2190*/  IADD3 R150, P0, R24, 0x300, RZ ;  /* 0x0000030018967810 */ /* 0x000fc40007f1e0ff */
[----:B------:R-:W-:Y:S01]  /*21a0*/  CS2R R42, SRZ ;  /* 0x00000000002a7805 */ /* 0x000fe2000001ff00 */
[----:B------:R1:W-:Y:S01]  /*21b0*/  LDGSTS.E.BYPASS.128 [R157+0x20000], desc[UR14][R34.64+0x200] ;  /* 0x20000200229d7fae */ /* 0x0003e2000b901c4e */
[----:B----4-:R-:W-:Y:S01]  /*21c0*/  IMAD.X R151, RZ, RZ, R33, P1 ;  /* 0x000000ffff977224 */ /* 0x010fe200008e0621 */
[----:B------:R-:W-:Y:S02]  /*21d0*/  IADD3 R154, P1, R28, 0x300, RZ ;  /* 0x000003001c9a7810 */ /* 0x000fe40007f3e0ff */
[----:B------:R-:W-:Y:S01]  /*21e0*/  CS2R R40, SRZ ;  /* 0x0000000000287805 */ /* 0x000fe2000001ff00 */
[----:B------:R4:W-:Y:S01]  /*21f0*/  LDGSTS.E.BYPASS.128 [R159+0x20000], desc[UR14][R32.64+0x200] ;  /* 0x20000200209f7fae */ /* 0x0009e2000b901c4e */
[----:B--2---:R-:W-:Y:S01]  /*2200*/  IMAD.X R153, RZ, RZ, R25, P0 ;  /* 0x000000ffff997224 */ /* 0x004fe200000e0619 */
[----:B------:R-:W-:Y:S02]  /*2210*/  CS2R R38, SRZ ;  /* 0x0000000000267805 */ /* 0x000fe4000001ff00 */
[----:B------:R2:W-:Y:S01]  /*2220*/  LDGSTS.E.BYPASS.128 [R161+0x20000], desc[UR14][R24.64+0x200] ;  /* 0x2000020018a17fae */ /* 0x0005e2000b901c4e */
[----:B---3--:R-:W-:-:S02]  /*2230*/  IADD3 R155, P0, R30, 0x300, RZ ;  /* 0x000003001e9b7810 */ /* 0x008fc40007f1e0ff */
[----:B------:R-:W-:Y:S01]  /*2240*/  CS2R R36, SRZ ;  /* 0x0000000000247805 */ /* 0x000fe2000001ff00 */
[----:B------:R3:W-:Y:S01]  /*2250*/  LDGSTS.E.BYPASS.128 [R163+0x20000], desc[UR14][R26.64+0x200] ;  /* 0x200002001aa37fae */ /* 0x0007e2000b901c4e */
[----:B-1----:R-:W-:Y:S01]  /*2260*/  IMAD.X R157, RZ, RZ, R29, P1 ;  /* 0x000000ffff9d7224 */ /* 0x002fe200008e061d */
[----:B------:R-:W-:Y:S01]  /*2270*/  CS2R R34, SRZ ;  /* 0x0000000000227805 */ /* 0x000fe2000001ff00 */
[----:B------:R-:W-:Y:S01]  /*2280*/  IMAD.X R158, RZ, RZ, R31, P0 ;  /* 0x000000ffff9e7224 */ /* 0x000fe200000e061f */
[----:B------:R1:W-:Y:S01]  /*2290*/  LDGSTS.E.BYPASS.128 [R165+0x20000], desc[UR14][R28.64+0x200] ;  /* 0x200002001ca57fae */ /* 0x0003e2000b901c4e */
[----:B----4-:R-:W-:Y:S02]  /*22a0*/  CS2R R32, SRZ ;  /* 0x0000000000207805 */ /* 0x010fe4000001ff00 */
[----:B------:R-:W-:Y:S01]  /*22b0*/  LOP3.LUT R159, R160, 0x7fffffc, RZ, 0xc0, !PT ;  /* 0x07fffffca09f7812 */ /* 0x000fe200078ec0ff */
[----:B------:R4:W-:Y:S01]  /*22c0*/  LDGSTS.E.BYPASS.128 [R72+0x20000], desc[UR14][R30.64+0x200] ;  /* 0x200002001e487fae */ /* 0x0009e2000b901c4e */
[----:B--2---:R-:W-:Y:S01]  /*22d0*/  IMAD.MOV.U32 R161, RZ, RZ, -0x80 ;  /* 0xffffff80ffa17424 */ /* 0x004fe200078e00ff */
[----:B------:R-:W-:-:S02]  /*22e0*/  CS2R R24, SRZ ;  /* 0x0000000000187805 */ /* 0x000fc4000001ff00 */
[----:B------:R-:W0:Y:S01]  /*22f0*/  LDGDEPBAR ;  /* 0x00000000000079af */ /* 0x000e220000000000 */
[----:B---3--:R-:W-:Y:S02]  /*2300*/  CS2R R26, SRZ ;  /* 0x00000000001a7805 */ /* 0x008fe4000001ff00 */
[----:B-1----:R-:W-:Y:S02]  /*2310*/  CS2R R28, SRZ ;  /* 0x00000000001c7805 */ /* 0x002fe4000001ff00 */
[----:B----4-:R-:W-:Y:S02]  /*2320*/  CS2R R30, SRZ ;  /* 0x00000000001e7805 */ /* 0x010fe4000001ff00 */
[----:B------:R-:W-:-:S07]  /*2330*/  CS2R R72, SRZ ;  /* 0x0000000000487805 */ /* 0x000fce000001ff00 */
.L_x_0:
[----:B------:R-:W1:Y:S01]  /*2340*/  SHFL.IDX PT, R114, R159, RZ, 0x1f ;  /* 0x00001fff9f727589 */ /* 0x000e6200000e0000 */
[----:B------:R-:W-:Y:S01]  /*2350*/  UIADD3 UR11, UR11, 0x1, URZ ;  /* 0x000000010b0b7890 */ /* 0x000fe2000fffe03f */
[----:B------:R-:W-:-:S04]  /*2360*/  DEPBAR.LE SB0, 0x4 ;  /* 0x000081000000791a */ /* 0x000fc80000000000 */
[----:B------:R-:W-:Y:S01]  /*2370*/  UISETP.GE.AND UP0, UPT, UR11, 0x4, UPT ;  /* 0x000000040b00788c */ /* 0x000fe2000bf06270 */
[----:B------:R-:W-:Y:S01]  /*2380*/  BAR.SYNC.DEFER_BLOCKING 0x0 ;  /* 0x0000000000007b1d */ /* 0x000fe20000010000 */
[----:B------:R-:W-:Y:S01]  /*2390*/  UIADD3 UR12, UR12, 0x1, URZ ;  /* 0x000000010c0c7890 */ /* 0x000fe2000fffe03f */
[----:B------:R-:W-:Y:S01]  /*23a0*/  IADD3 R118, P1, R96, UR6, RZ ;  /* 0x0000000660767c10 */ /* 0x000fe2000ff3e0ff */
[----:B------:R-:W-:Y:S01]  /*23b0*/  USEL UR11, UR11, URZ, !UP0 ;  /* 0x0000003f0b0b7287 */ /* 0x000fe2000c000000 */
[----:B------:R-:W-:Y:S02]  /*23c0*/  VIADD R161, R161, 0x80 ;  /* 0x00000080a1a17836 */ /* 0x000fe40000000000 */
[----:B------:R-:W-:Y:S01]  /*23d0*/  UMOV UR19, 0x40000040 ;  /* 0x4000004000137882 */ /* 0x000fe20000000000 */
[----:B------:R-:W-:Y:S01]  /*23e0*/  ULEA UR4, UR11, UR10, 0xe ;  /* 0x0000000a0b047291 */ /* 0x000fe2000f8e703f */
[----:B------:R-:W-:Y:S02]  /*23f0*/  IADD3.X R119, R100, UR7, RZ, P1, !PT ;  /* 0x0000000764777c10 */ /* 0x000fe40008ffe4ff */
[----:B------:R-:W-:Y:S01]  /*2400*/  IADD3 R120, P1, R98, UR6, RZ ;  /* 0x0000000662787c10 */ /* 0x000fe2000ff3e0ff */
[----:B------:R-:W-:Y:S01]  /*2410*/  USHF.R.U32.HI UR8, URZ, 0x4, UR4 ;  /* 0x000000043f087899 */ /* 0x000fe20008011604 */
[----:B------:R-:W-:Y:S01]  /*2420*/  ISETP.GE.U32.AND P0, PT, R161, 0xa80, PT ;  /* 0x00000a80a100780c */ /* 0x000fe20003f06070 */
[----:B------:R-:W-:Y:S01]  /*2430*/  ULEA UR4, UR11, UR13, 0xf ;  /* 0x0000000d0b047291 */ /* 0x000fe2000f8e783f */
[----:B------:R-:W-:Y:S01]  /*2440*/  IADD3.X R121, R104, UR7, RZ, P1, !PT ;  /* 0x0000000768797c10 */ /* 0x000fe20008ffe4ff */
[----:B------:R-:W-:Y:S01]  /*2450*/  ULOP3.LUT UR8, UR8, 0x3fff, URZ, 0xc0, !UPT ;  /* 0x00003fff08087892 */ /* 0x000fe2000f8ec03f */
[----:B------:R-:W-:Y:S01]  /*2460*/  IADD3 R116, P1, R102, UR6, RZ ;  /* 0x0000000666747c10 */ /* 0x000fe2000ff3e0ff */
[----:B------:R-:W-:Y:S01]  /*2470*/  USHF.R.U32.HI UR4, URZ, 0x4, UR4 ;  /* 0x000000043f047899 */ /* 0x000fe20008011604 */
[----:B-1----:R-:W-:-:S02]  /*2480*/  R2UR UR5, R114 ;  /* 0x00000000720572ca */ /* 0x002fc400000e0000 */
[----:B------:R-:W-:Y:S01]  /*2490*/  IADD3.X R117, R108, UR7, RZ, P1, !PT ;  /* 0x000000076c757c10 */ /* 0x000fe20008ffe4ff */
[----:B------:R-:W-:Y:S01]  /*24a0*/  ULOP3.LUT UR4, UR4, 0x3fff, URZ, 0xc0, !UPT ;  /* 0x00003fff04047892 */ /* 0x000fe2000f8ec03f */
[----:B------:R-:W-:Y:S01]  /*24b0*/  IADD3 R114, P1, R106, UR6, RZ ;  /* 0x000000066a727c10 */ /* 0x000fe2000ff3e0ff */
[----:B------:R-:W-:Y:S02]  /*24c0*/  WARPGROUP.ARRIVE ;  /* 0x00000000000079c5 */ /* 0x000fe40000000000 */
[----:B------:R-:W-:Y:S01]  /*24d0*/  ULOP3.LUT UR18, UR4, 0x4000000, URZ, 0xfc, !UPT ;  /* 0x0400000004127892 */ /* 0x000fe2000f8efc3f */
[----:B------:R-:W-:-:S05]  /*24e0*/  IADD3.X R115, R111, UR7, RZ, P1, !PT ;  /* 0x000000076f737c10 */ /* 0x000fca0008ffe4ff */
[----:B------:R-:W-:-:S04]  /*24f0*/  USHF.L.U32 UR5, UR5, 0x7, URZ ;  /* 0x0000000705057899 */ /* 0x000fc8000800063f */
[----:B------:R-:W-:-:S04]  /*2500*/  ULOP3.LUT UR5, UR5, 0x180, URZ, 0xc0, !UPT ;  /* 0x0000018005057892 */ /* 0x000fc8000f8ec03f */
[----:B------:R-:W-:-:S03]  /*2510*/  UIADD3 UR8, UP0, UR5, UR8, URZ ;  /* 0x0000000805087290 */ /* 0x000fc6000ff1e03f */
[----:B------:R-:W-:Y:S01]  /*2520*/  UMOV UR5, URZ ;  /* 0x0000003f00057c82 */ /* 0x000fe20008000000 */
[----:B------:R-:W-:Y:S02]  /*2530*/  UIADD3.X UR9, URZ, URZ, URZ, UP0, !UPT ;  /* 0x0000003f3f097290 */ /* 0x000fe400087fe43f */
[----:B------:R-:W-:Y:S02]  /*2540*/  ULOP3.LUT UR16, UR8, 0x2000000, URZ, 0xfc, !UPT ;  /* 0x0200000008107892 */ /* 0x000fe4000f8efc3f */
[----:B------:R-:W-:Y:S02]  /*2550*/  ULOP3.LUT UR17, UR9, 0x40000040, URZ, 0xfc, !UPT ;  /* 0x4000004009117892 */ /* 0x000fe4000f8efc3f */
[----:B------:R-:W-:-:S04]  /*2560*/  UISETP.GE.AND UP0, UPT, UR12, 0x4, UPT ;  /* 0x000000040c00788c */ /* 0x000fc8000bf06270 */
[----:B------:R-:W-:-:S03]  /*2570*/  USEL UR12, UR12, URZ, !UP0 ;  /* 0x0000003f0c0c7287 */ /* 0x000fc6000c000000 */
[----:B------:R-:W-:Y:S01]  /*2580*/  HGMMA.64x128x16.F32.BF16 R24, gdesc[UR16], R24 ;  /* 0x01e00000101879f0 */ /* 0x000fe20008701818 */
[----:B------:R-:W-:Y:S01]  /*2590*/  UMOV UR16, 0x2000002 ;  /* 0x0200000200107882 */ /* 0x000fe20000000000 */
[----:B------:R-:W-:Y:S01]  /*25a0*/  UMOV UR17, 0x40000040 ;  /* 0x4000004000117882 */ /* 0x000fe20000000000 */
[----:B------:R-:W-:Y:S01]  /*25b0*/  UMOV UR18, 0x4000002 ;  /* 0x0400000200127882 */ /* 0x000fe20000000000 */
[----:B------:R-:W-:Y:S01]  /*25c0*/  UMOV UR19, 0x40000040 ;  /* 0x4000004000137882 */ /* 0x000fe20000000000 */
[----:B------:R-:W-:Y:S02]  /*25d0*/  UIADD3.64 UR16, UR8, UR16, URZ ;  /* 0x0000001008107297 */ /* 0x000fe4000fffe03f */
[----:B------:R-:W-:-:S09]  /*25e0*/  UIADD3.64 UR18, UR4, UR18, URZ ;  /* 0x0000001204127297 */ /* 0x000fd2000fffe03f */
        /* <DEDUP_REMOVED lines=41> */
[----:B------:R-:W-:Y:S02]  /*2880*/  UIADD3.64 UR18, UR4, UR18, URZ ;  /* 0x0000001204127297 */ /* 0x000fe4000fffe03f */
[----:B------:R-:W-:-:S06]  /*2890*/  ULEA UR4, UR12, UR10, 0xe ;  /* 0x0000000a0c047291 */ /* 0x000fcc000f8e703f */
[----:B------:R-:W-:Y:S02]  /*28a0*/  LEA R163, R12, UR4, 0x1 ;  /* 0x000000040ca37c11 */ /* 0x000fe4000f8e08ff */
[----:B------:R-:W-:Y:S02]  /*28b0*/  LEA R165, R14, UR4, 0x1 ;  /* 0x000000040ea57c11 */ /* 0x000fe4000f8e08ff */
[----:B------:R-:W-:Y:S01]  /*28c0*/  LEA R162, R16, UR4, 0x1 ;  /* 0x0000000410a27c11 */ /* 0x000fe2000f8e08ff */
[----:B------:R-:W-:Y:S03]  /*28d0*/  HGMMA.64x128x16.F32.BF16 R24, gdesc[UR16], R24, gsb0 ;  /* 0x01e00000101879f0 */ /* 0x000fe60008001818 */
[----:B------:R-:W-:Y:S02]  /*28e0*/  WARPGROUP.DEPBAR.LE gsb0, 0x1 ;  /* 0x00008000000079c5 */ /* 0x000fe40000010100 */
[----:B------:R-:W-:Y:S06]  /*28f0*/  BAR.SYNC.DEFER_BLOCKING 0x0 ;  /* 0x0000000000007b1d */ /* 0x000fec0000010000 */
[----:B------:R-:W-:Y:S01]  /*2900*/  @!PT LDS RZ, [RZ] ;  /* 0x00000000fffff984 */ /* 0x000fe20000000800 */
[----:B------:R-:W-:Y:S01]  /*2910*/  @!PT LDS RZ, [RZ] ;  /* 0x00000000fffff984 */ /* 0x000fe20000000800 */
[----:B------:R-:W-:Y:S01]  /*2920*/  @!PT LDS RZ, [RZ] ;  /* 0x00000000fffff984 */ /* 0x000fe20000000800 */
[----:B------:R1:W-:Y:S04]  /*2930*/  LDGSTS.E.BYPASS.128 [R163], desc[UR14][R118.64], !P0 ;  /* 0x0000000076a37fae */ /* 0x0003e8000c101c4e */
[----:B------:R2:W-:Y:S04]  /*2940*/  LDGSTS.E.BYPASS.128 [R165], desc[UR14][R120.64], !P0 ;  /* 0x0000000078a57fae */ /* 0x0005e8000c101c4e */
[----:B------:R3:W-:Y:S01]  /*2950*/  LDGSTS.E.BYPASS.128 [R162], desc[UR14][R116.64], !P0 ;  /* 0x0000000074a27fae */ /* 0x0007e2000c101c4e */
[----:B-1----:R-:W-:-:S02]  /*2960*/  IADD3 R118, P1, R110, UR6, RZ ;  /* 0x000000066e767c10 */ /* 0x002fc4000ff3e0ff */
[----:B------:R-:W-:Y:S02]  /*2970*/  LEA R163, R18, UR4, 0x1 ;  /* 0x0000000412a37c11 */ /* 0x000fe4000f8e08ff */
[----:B------:R-:W-:Y:S02]  /*2980*/  IADD3.X R119, R113, UR7, RZ, P1, !PT ;  /* 0x0000000771777c10 */ /* 0x000fe40008ffe4ff */
[----:B--2---:R-:W-:Y:S01]  /*2990*/  IADD3 R120, P1, R112, UR6, RZ ;  /* 0x0000000670787c10 */ /* 0x004fe2000ff3e0ff */
[----:B------:R1:W-:Y:S01]  /*29a0*/  LDGSTS.E.BYPASS.128 [R163], desc[UR14][R114.64], !P0 ;  /* 0x0000000072a37fae */ /* 0x0003e2000c101c4e */
[----:B------:R-:W-:Y:S02]  /*29b0*/  LEA R165, R20, UR4, 0x1 ;  /* 0x0000000414a57c11 */ /* 0x000fe4000f8e08ff */
[----:B------:R-:W-:Y:S02]  /*29c0*/  IADD3.X R121, R123, UR7, RZ, P1, !PT ;  /* 0x000000077b797c10 */ /* 0x000fe40008ffe4ff */
[----:B---3--:R-:W-:Y:S01]  /*29d0*/  IADD3 R116, P1, R122, UR6, RZ ;  /* 0x000000067a747c10 */ /* 0x008fe2000ff3e0ff */
[----:B------:R2:W-:Y:S01]  /*29e0*/  LDGSTS.E.BYPASS.128 [R165], desc[UR14][R118.64], !P0 ;  /* 0x0000000076a57fae */ /* 0x0005e2000c101c4e */
[----:B------:R-:W-:-:S02]  /*29f0*/  LEA R162, R22, UR4, 0x1 ;  /* 0x0000000416a27c11 */ /* 0x000fc4000f8e08ff */
[----:B------:R-:W-:Y:S02]  /*2a00*/  IADD3.X R117, R125, UR7, RZ, P1, !PT ;  /* 0x000000077d757c10 */ /* 0x000fe40008ffe4ff */
[----:B-1----:R-:W-:Y:S01]  /*2a10*/  IADD3 R114, P1, R124, UR6, RZ ;  /* 0x000000067c727c10 */ /* 0x002fe2000ff3e0ff */
[----:B------:R1:W-:Y:S01]  /*2a20*/  LDGSTS.E.BYPASS.128 [R162], desc[UR14][R120.64], !P0 ;  /* 0x0000000078a27fae */ /* 0x0003e2000c101c4e */
[----:B------:R-:W-:Y:S02]  /*2a30*/  LEA R163, R88, UR4, 0x1 ;  /* 0x0000000458a37c11 */ /* 0x000fe4000f8e08ff */
[----:B------:R-:W-:Y:S02]  /*2a40*/  IADD3.X R115, R127, UR7, RZ, P1, !PT ;  /* 0x000000077f737c10 */ /* 0x000fe40008ffe4ff */
[----:B--2---:R-:W-:Y:S01]  /*2a50*/  IADD3 R118, P1, R126, UR6, RZ ;  /* 0x000000067e767c10 */ /* 0x004fe2000ff3e0ff */
[----:B------:R2:W-:Y:S01]  /*2a60*/  LDGSTS.E.BYPASS.128 [R163], desc[UR14][R116.64], !P0 ;  /* 0x0000000074a37fae */ /* 0x0005e2000c101c4e */
[----:B------:R-:W-:Y:S01]  /*2a70*/  LEA R165, R90, UR4, 0x1 ;  /* 0x000000045aa57c11 */ /* 0x000fe2000f8e08ff */
[----:B------:R-:W-:Y:S01]  /*2a80*/  ULEA UR4, UR12, UR13, 0xf ;  /* 0x0000000d0c047291 */ /* 0x000fe2000f8e783f */
[----:B------:R-:W-:-:S02]  /*2a90*/  IADD3.X R119, R129, UR7, RZ, P1, !PT ;  /* 0x0000000781777c10 */ /* 0x000fc40008ffe4ff */
[----:B-1----:R-:W-:Y:S01]  /*2aa0*/  IADD3 R120, P1, R128, UR6, RZ ;  /* 0x0000000680787c10 */ /* 0x002fe2000ff3e0ff */
[----:B------:R1:W-:Y:S02]  /*2ab0*/  LDGSTS.E.BYPASS.128 [R165], desc[UR14][R114.64], !P0 ;  /* 0x0000000072a57fae */ /* 0x0003e4000c101c4e */
[----:B------:R-:W-:Y:S02]  /*2ac0*/  LEA R162, R13, UR4, 0x1 ;  /* 0x000000040da27c11 */ /* 0x000fe4000f8e08ff */
[----:B------:R-:W-:Y:S01]  /*2ad0*/  IADD3.X R121, R131, UR7, RZ, P1, !PT ;  /* 0x0000000783797c10 */ /* 0x000fe20008ffe4ff */
[----:B------:R-:W0:Y:S01]  /*2ae0*/  LDGDEPBAR ;  /* 0x00000000000079af */ /* 0x000e220000000000 */
[----:B--2---:R-:W-:-:S03]  /*2af0*/  LEA R163, R15, UR4, 0x1 ;  /* 0x000000040fa37c11 */ /* 0x004fc6000f8e08ff */
[----:B------:R2:W-:Y:S01]  /*2b00*/  LDGSTS.E.BYPASS.128 [R162], desc[UR14][R118.64], !P0 ;  /* 0x0000000076a27fae */ /* 0x0005e2000c101c4e */
[----:B-1----:R-:W-:-:S03]  /*2b10*/  IADD3 R114, P1, R130, UR6, RZ ;  /* 0x0000000682727c10 */ /* 0x002fc6000ff3e0ff */
[----:B------:R1:W-:Y:S01]  /*2b20*/  LDGSTS.E.BYPASS.128 [R163], desc[UR14][R120.64], !P0 ;  /* 0x0000000078a37fae */ /* 0x0003e2000c101c4e */
[----:B------:R-:W-:Y:S02]  /*2b30*/  LEA R165, R17, UR4, 0x1 ;  /* 0x0000000411a57c11 */ /* 0x000fe4000f8e08ff */
[----:B------:R-:W-:Y:S02]  /*2b40*/  IADD3.X R115, R133, UR7, RZ, P1, !PT ;  /* 0x0000000785737c10 */ /* 0x000fe40008ffe4ff */
[----:B------:R-:W-:Y:S02]  /*2b50*/  IADD3 R116, P1, R132, UR6, RZ ;  /* 0x0000000684747c10 */ /* 0x000fe4000ff3e0ff */
[----:B--2---:R-:W-:Y:S01]  /*2b60*/  LEA R162, R19, UR4, 0x1 ;  /* 0x0000000413a27c11 */ /* 0x004fe2000f8e08ff */
[----:B------:R2:W-:Y:S01]  /*2b70*/  LDGSTS.E.BYPASS.128 [R165], desc[UR14][R114.64], !P0 ;  /* 0x0000000072a57fae */ /* 0x0005e2000c101c4e */
[----:B------:R-:W-:Y:S02]  /*2b80*/  IADD3.X R117, R135, UR7, RZ, P1, !PT ;  /* 0x0000000787757c10 */ /* 0x000fe40008ffe4ff */
[----:B------:R-:W-:-:S02]  /*2b90*/  IADD3 R118, P1, R134, UR6, RZ ;  /* 0x0000000686767c10 */ /* 0x000fc4000ff3e0ff */
[----:B-1----:R-:W-:Y:S01]  /*2ba0*/  LEA R163, R21, UR4, 0x1 ;  /* 0x0000000415a37c11 */ /* 0x002fe2000f8e08ff */
[----:B------:R1:W-:Y:S01]  /*2bb0*/  LDGSTS.E.BYPASS.128 [R162], desc[UR14][R116.64], !P0 ;  /* 0x0000000074a27fae */ /* 0x0003e2000c101c4e */
[----:B------:R-:W-:Y:S02]  /*2bc0*/  IADD3.X R119, R137, UR7, RZ, P1, !PT ;  /* 0x0000000789777c10 */ /* 0x000fe40008ffe4ff */
[----:B------:R-:W-:-:S03]  /*2bd0*/  IADD3 R120, P1, R136, UR6, RZ ;  /* 0x0000000688787c10 */ /* 0x000fc6000ff3e0ff */
[----:B------:R3:W-:Y:S01]  /*2be0*/  LDGSTS.E.BYPASS.128 [R163], desc[UR14][R118.64], !P0 ;  /* 0x0000000076a37fae */ /* 0x0007e2000c101c4e */
[----:B------:R-:W-:Y:S02]  /*2bf0*/  IADD3.X R121, R139, UR7, RZ, P1, !PT ;  /* 0x000000078b797c10 */ /* 0x000fe40008ffe4ff */
[----:B--2---:R-:W-:Y:S02]  /*2c00*/  IADD3 R114, P1, R138, UR6, RZ ;  /* 0x000000068a727c10 */ /* 0x004fe4000ff3e0ff */
[----:B------:R-:W-:Y:S02]  /*2c10*/  LEA R165, R23, UR4, 0x1 ;  /* 0x0000000417a57c11 */ /* 0x000fe4000f8e08ff */
[----:B------:R-:W-:Y:S02]  /*2c20*/  IADD3.X R115, R141, UR7, RZ, P1, !PT ;  /* 0x000000078d737c10 */ /* 0x000fe40008ffe4ff */
[----:B-1----:R-:W-:Y:S01]  /*2c30*/  IADD3 R116, P1, R140, UR6, RZ ;  /* 0x000000068c747c10 */ /* 0x002fe2000ff3e0ff */
[----:B------:R1:W-:Y:S01]  /*2c40*/  LDGSTS.E.BYPASS.128 [R165], desc[UR14][R120.64], !P0 ;  /* 0x0000000078a57fae */ /* 0x0003e2000c101c4e */
[----:B------:R-:W-:-:S02]  /*2c50*/  LEA R162, R91, UR4, 0x1 ;  /* 0x000000045ba27c11 */ /* 0x000fc4000f8e08ff */
[----:B------:R-:W-:Y:S02]  /*2c60*/  IADD3.X R117, R143, UR7, RZ, P1, !PT ;  /* 0x000000078f757c10 */ /* 0x000fe40008ffe4ff */
[----:B---3--:R-:W-:Y:S01]  /*2c70*/  IADD3 R118, P1, R142, UR6, RZ ;  /* 0x000000068e767c10 */ /* 0x008fe2000ff3e0ff */
[----:B------:R2:W-:Y:S01]  /*2c80*/  LDGSTS.E.BYPASS.128 [R162], desc[UR14][R114.64], !P0 ;  /* 0x0000000072a27fae */ /* 0x0005e2000c101c4e */
[----:B------:R-:W-:Y:S02]  /*2c90*/  LEA R163, R92, UR4, 0x1 ;  /* 0x000000045ca37c11 */ /* 0x000fe4000f8e08ff */
[----:B------:R-:W-:Y:S02]  /*2ca0*/  IADD3.X R119, R145, UR7, RZ, P1, !PT ;  /* 0x0000000791777c10 */ /* 0x000fe40008ffe4ff */
[----:B-1----:R-:W-:Y:S01]  /*2cb0*/  IADD3 R120, P1, R144, UR6, RZ ;  /* 0x0000000690787c10 */ /* 0x002fe2000ff3e0ff */
[----:B------:R1:W-:Y:S01]  /*2cc0*/  LDGSTS.E.BYPASS.128 [R163], desc[UR14][R116.64], !P0 ;  /* 0x0000000074a37fae */ /* 0x0003e2000c101c4e */
[----:B------:R-:W-:-:S02]  /*2cd0*/  LEA R165, R5, UR4, 0x1 ;  /* 0x0000000405a57c11 */ /* 0x000fc4000f8e08ff */
[----:B------:R-:W-:Y:S02]  /*2ce0*/  IADD3.X R121, R147, UR7, RZ, P1, !PT ;  /* 0x0000000793797c10 */ /* 0x000fe40008ffe4ff */
[----:B--2---:R-:W-:Y:S01]  /*2cf0*/  IADD3 R114, P1, R146, UR6, RZ ;  /* 0x0000000692727c10 */ /* 0x004fe2000ff3e0ff */
        /* <DEDUP_REMOVED lines=21> */
[----:B------:R-:W-:Y:S01]  /*2e50*/  LEA R165, R11, UR4, 0x1 ;  /* 0x000000040ba57c11 */ /* 0x000fe2000f8e08ff */
[----:B------:R-:W-:Y:S01]  /*2e60*/  UIADD3 UR6, UP0, UR6, 0x100, URZ ;  /* 0x0000010006067890 */ /* 0x000fe2000ff1e03f */
[----:B------:R-:W-:-:S02]  /*2e70*/  IADD3.X R117, R158, UR7, RZ, P1, !PT ;  /* 0x000000079e757c10 */ /* 0x000fc40008ffe4ff */
[----:B--2---:R-:W-:Y:S01]  /*2e80*/  LEA R119, R93, UR4, 0x1 ;  /* 0x000000045d777c11 */ /* 0x004fe2000f8e08ff */
[----:B------:R1:W-:Y:S01]  /*2e90*/  LDGSTS.E.BYPASS.128 [R165], desc[UR14][R114.64], !P0 ;  /* 0x0000000072a57fae */ /* 0x0003e2000c101c4e */
[----:B------:R-:W-:-:S03]  /*2ea0*/  UIADD3.X UR7, URZ, UR7, URZ, UP0, !UPT ;  /* 0x000000073f077290 */ /* 0x000fc600087fe43f */
[----:B------:R1:W-:Y:S01]  /*2eb0*/  LDGSTS.E.BYPASS.128 [R119], desc[UR14][R116.64], !P0 ;  /* 0x0000000074777fae */ /* 0x0003e2000c101c4e */
[----:B------:R-:W-:-:S03]  /*2ec0*/  ISETP.GE.U32.AND P0, PT, R161, 0xb80, PT ;  /* 0x00000b80a100780c */ /* 0x000fc60003f06070 */
[----:B------:R-:W0:Y:S10]  /*2ed0*/  LDGDEPBAR ;  /* 0x00000000000079af */ /* 0x000e340000000000 */
[----:B-1----:R-:W-:Y:S05]  /*2ee0*/  @!P0 BRA `(.L_x_0) ;  /* 0xfffffff400148947 */ /* 0x002fea000383ffff */
[----:B------:R-:W-:Y:S02]  /*2ef0*/  WARPGROUP.DEPBAR.LE gsb0, 0x0 ;  /* 0x00008000000079c5 */ /* 0x000fe40000010000 */
[----:B------:R-:W-:-:S04]  /*2f00*/  DEPBAR.LE SB0, 0x0 ;  /* 0x000080000000791a */ /* 0x000fc80000000000 */
[----:B------:R-:W-:Y:S02]  /*2f10*/  SHF.R.U32.HI R5, RZ, 0x1, R2 ;  /* 0x00000001ff057819 */ /* 0x000fe40000011602 */
[----:B------:R-:W-:Y:S02]  /*2f20*/  LOP3.LUT R2, R2, 0xf, RZ, 0xc0, !PT ;  /* 0x0000000f02027812 */ /* 0x000fe400078ec0ff */
[----:B------:R-:W-:Y:S02]  /*2f30*/  LOP3.LUT R5, R5, 0x8, RZ, 0xc0, !PT ;  /* 0x0000000805057812 */ /* 0x000fe400078ec0ff */
[----:B------:R-:W-:Y:S02]  /*2f40*/  LOP3.LUT R160, R160, 0x3, RZ, 0xc0, !PT ;  /* 0x00000003a0a07812 */ /* 0x000fe400078ec0ff */
[----:B------:R-:W-:Y:S01]  /*2f50*/  F2FP.BF16.F32.PACK_AB R24, R25, R24 ;  /* 0x000000181918723e */ /* 0x000fe200000010ff */
[----:B------:R-:W-:Y:S01]  /*2f60*/  IMAD R5, R2, 0x88, R5 ;  /* 0x0000008802057824 */ /* 0x000fe200078e0205 */
[----:B------:R-:W-:-:S02]  /*2f70*/  F2FP.BF16.F32.PACK_AB R25, R27, R26 ;  /* 0x0000001a1b19723e */ /* 0x000fc400000010ff */
[----:B------:R-:W-:Y:S01]  /*2f80*/  F2FP.BF16.F32.PACK_AB R32, R33, R32 ;  /* 0x000000202120723e */ /* 0x000fe200000010ff */
[----:B------:R-:W-:Y:S01]  /*2f90*/  IMAD R5, R160, 0x880, R5 ;  /* 0x00000880a0057824 */ /* 0x000fe200078e0205 */
[----:B------:R-:W-:Y:S02]  /*2fa0*/  F2FP.BF16.F32.PACK_AB R26, R29, R28 ;  /* 0x0000001c1d1a723e */ /* 0x000fe400000010ff */
[----:B------:R-:W-:Y:S02]  /*2fb0*/  F2FP.BF16.F32.PACK_AB R27, R31, R30 ;  /* 0x0000001e1f1b723e */ /* 0x000fe400000010ff */
[----:B------:R-:W-:Y:S02]  /*2fc0*/  F2FP.BF16.F32.PACK_AB R33, R35, R34 ;  /* 0x000000222321723e */ /* 0x000fe400000010ff */
[----:B------:R-:W-:Y:S02]  /*2fd0*/  F2FP.BF16.F32.PACK_AB R40, R41, R40 ;  /* 0x000000282928723e */ /* 0x000fe400000010ff */
[----:B------:R-:W-:Y:S01]  /*2fe0*/  LEA R5, R5, UR10, 0x1 ;  /* 0x0000000a05057c11 */ /* 0x000fe2000f8e08ff */
[----:B------:R-:W-:Y:S01]  /*2ff0*/  BAR.SYNC.DEFER_BLOCKING 0x0 ;  /* 0x0000000000007b1d */ /* 0x000fe20000010000 */
[----:B------:R-:W-:-:S02]  /*3000*/  F2FP.BF16.F32.PACK_AB R34, R37, R36 ;  /* 0x000000242522723e */ /* 0x000fc400000010ff */
[----:B------:R-:W-:Y:S02]  /*3010*/  F2FP.BF16.F32.PACK_AB R35, R39, R38 ;  /* 0x000000262723723e */ /* 0x000fe400000010ff */
[----:B------:R-:W-:Y:S02]  /*3020*/  F2FP.BF16.F32.PACK_AB R41, R43, R42 ;  /* 0x0000002a2b29723e */ /* 0x000fe400000010ff */
[----:B------:R-:W-:Y:S02]  /*3030*/  F2FP.BF16.F32.PACK_AB R48, R49, R48 ;  /* 0x000000303130723e */ /* 0x000fe400000010ff */
[----:B------:R-:W-:Y:S02]  /*3040*/  F2FP.BF16.F32.PACK_AB R42, R45, R44 ;  /* 0x0000002c2d2a723e */ /* 0x000fe400000010ff */
[----:B------:R-:W-:Y:S02]  /*3050*/  F2FP.BF16.F32.PACK_AB R43, R47, R46 ;  /* 0x0000002e2f2b723e */ /* 0x000fe400000010ff */
[----:B------:R-:W-:-:S02]  /*3060*/  F2FP.BF16.F32.PACK_AB R49, R51, R50 ;  /* 0x000000323331723e */ /* 0x000fc400000010ff */
[----:B------:R-:W-:Y:S02]  /*3070*/  F2FP.BF16.F32.PACK_AB R56, R57, R56 ;  /* 0x000000383938723e */ /* 0x000fe400000010ff */
[----:B------:R-:W-:Y:S02]  /*3080*/  F2FP.BF16.F32.PACK_AB R50, R53, R52 ;  /* 0x000000343532723e */ /* 0x000fe400000010ff */
[----:B------:R-:W-:Y:S02]  /*3090*/  F2FP.BF16.F32.PACK_AB R51, R55, R54 ;  /* 0x000000363733723e */ /* 0x000fe400000010ff */
[----:B------:R-:W-:Y:S02]  /*30a0*/  F2FP.BF16.F32.PACK_AB R57, R59, R58 ;  /* 0x0000003a3b39723e */ /* 0x000fe400000010ff */
[----:B------:R-:W-:Y:S01]  /*30b0*/  F2FP.BF16.F32.PACK_AB R64, R65, R64 ;  /* 0x000000404140723e */ /* 0x000fe200000010ff */
[----:B------:R-:W-:Y:S01]  /*30c0*/  STSM.16.M88.4 [R5], R24 ;  /* 0x0000001805007844 */ /* 0x000fe20000000200 */
[----:B------:R-:W-:-:S02]  /*30d0*/  F2FP.BF16.F32.PACK_AB R58, R61, R60 ;  /* 0x0000003c3d3a723e */ /* 0x000fc400000010ff */
[----:B------:R-:W-:Y:S01]  /*30e0*/  F2FP.BF16.F32.PACK_AB R59, R63, R62 ;  /* 0x0000003e3f3b723e */ /* 0x000fe200000010ff */
[----:B------:R-:W-:Y:S01]  /*30f0*/  STSM.16.M88.4 [R5+0x20], R32 ;  /* 0x0000202005007844 */ /* 0x000fe20000000200 */
[----:B------:R-:W-:Y:S02]  /*3100*/  F2FP.BF16.F32.PACK_AB R65, R67, R66 ;  /* 0x000000424341723e */ /* 0x000fe400000010ff */
[----:B------:R-:W-:Y:S01]  /*3110*/  F2FP.BF16.F32.PACK_AB R72, R73, R72 ;  /* 0x000000484948723e */ /* 0x000fe200000010ff */
[----:B------:R-:W-:Y:S01]  /*3120*/  STSM.16.M88.4 [R5+0x40], R40 ;  /* 0x0000402805007844 */ /* 0x000fe20000000200 */
[----:B------:R-:W-:Y:S02]  /*3130*/  F2FP.BF16.F32.PACK_AB R66, R69, R68 ;  /* 0x000000444542723e */ /* 0x000fe400000010ff */
[----:B------:R-:W-:Y:S01]  /*3140*/  F2FP.BF16.F32.PACK_AB R67, R71, R70 ;  /* 0x000000464743723e */ /* 0x000fe200000010ff */
[----:B------:R-:W-:Y:S01]  /*3150*/  STSM.16.M88.4 [R5+0x60], R48 ;  /* 0x0000603005007844 */ /* 0x000fe20000000200 */
        /* <DEDUP_REMOVED lines=10> */
[----:B------:R-:W-:Y:S02]  /*3200*/  LOP3.LUT R3, R3, 0x1, RZ, 0xc0, !PT ;  /* 0x0000000103037812 */ /* 0x000fe400078ec0ff */
[----:B------:R-:W-:Y:S01]  /*3210*/  LOP3.LUT R16, R89, 0x78, R4, 0xf8, !PT ;  /* 0x0000007859107812 */ /* 0x000fe200078ef804 */
[----:B------:R1:W-:Y:S02]  /*3220*/  STSM.16.M88.4 [R5+0xe0], R80 ;  /* 0x0000e05005007844 */ /* 0x0003e40000000200 */
[----:B------:R-:W-:Y:S01]  /*3230*/  IMAD R3, R160, 0x2, R3 ;  /* 0x00000002a0037824 */ /* 0x000fe200078e0203 */
[----:B------:R-:W-:Y:S01]  /*3240*/  BAR.SYNC.DEFER_BLOCKING 0x0 ;  /* 0x0000000000007b1d */ /* 0x000fe20000010000 */
[----:B------:R-:W-:Y:S02]  /*3250*/  ISETP.GE.AND P0, PT, R16, 0xc00, PT ;  /* 0x00000c001000780c */ /* 0x000fe40003f06270 */
[----:B------:R-:W-:Y:S02]  /*3260*/  IMAD R3, R3, 0x88, R94 ;  /* 0x0000008803037824 */ /* 0x000fe400078e025e */
[--C-:B------:R-:W-:Y:S01]  /*3270*/  IMAD R7, R97, 0xc00, R16.reuse ;  /* 0x00000c0061077824 */ /* 0x100fe200078e0210 */
[-C--:B------:R-:W-:Y:S01]  /*3280*/  ISETP.LT.AND P1, PT, R95, R0.reuse, !P0 ;  /* 0x000000005f00720c */ /* 0x080fe20004721270 */
[--C-:B------:R-:W-:Y:S01]  /*3290*/  IMAD R9, R101, 0xc00, R16.reuse ;  /* 0x00000c0065097824 */ /* 0x100fe200078e0210 */
[----:B------:R-:W-:Y:S01]  /*32a0*/  LEA R17, R3, UR10, 0x1 ;  /* 0x0000000a03117c11 */ /* 0x000fe2000f8e08ff */
[--C-:B------:R-:W-:Y:S01]  /*32b0*/  IMAD R11, R103, 0xc00, R16.reuse ;  /* 0x00000c00670b7824 */ /* 0x100fe200078e0210 */
[----:B------:R-:W2:Y:S01]  /*32c0*/  LDC.64 R2, c[0x0][0x220] ;  /* 0x00008800ff027b82 */ /* 0x000ea20000000a00 */
[-C--:B------:R-:W-:Y:S01]  /*32d0*/  ISETP.LT.AND P6, PT, R97, R0.reuse, !P0 ;  /* 0x000000006100720c */ /* 0x080fe200047c1270 */
[--C-:B-1----:R-:W-:Y:S01]  /*32e0*/  IMAD R5, R95, 0xc00, R16.reuse ;  /* 0x00000c005f057824 */ /* 0x102fe200078e0210 */
[CC--:B------:R-:W-:Y:S01]  /*32f0*/  ISETP.LT.AND P5, PT, R99.reuse, R0.reuse, !P0 ;  /* 0x000000006300720c */ /* 0x0c0fe200047a1270 */
[----:B------:R-:W-:Y:S01]  /*3300*/  IMAD R99, R99, 0xc00, R16 ;  /* 0x00000c0063637824 */ /* 0x000fe200078e0210 */
[----:B------:R-:W-:-:S02]  /*3310*/  ISETP.LT.AND P4, PT, R101, R0, !P0 ;  /* 0x000000006500720c */ /* 0x000fc40004781270 */
[-C--:B------:R-:W-:Y:S02]  /*3320*/  ISETP.LT.AND P3, PT, R103, R0.reuse, !P0 ;  /* 0x000000006700720c */ /* 0x080fe40004761270 */
[----:B------:R-:W-:Y:S01]  /*3330*/  ISETP.LT.AND P2, PT, R105, R0, !P0 ;  /* 0x000000006900720c */ /* 0x000fe20004741270 */
[----:B------:R-:W1:Y:S04]  /*3340*/  LDS.128 R12, [R17] ;  /* 0x00000000110c7984 */ /* 0x000e680000000c00 */
[----:B------:R-:W3:Y:S04]  /*3350*/  LDS.128 R20, [R17+0x880] ;  /* 0x0008800011147984 */ /* 0x000ee80000000c00 */
[----:B------:R-:W4:Y:S01]  /*3360*/  LDS.128 R24, [R17+0x1100] ;  /* 0x0011000011187984 */ /* 0x000f220000000c00 */
[----:B--2---:R-:W-:-:S03]  /*3370*/  IMAD.WIDE R4, R5, 0x2, R2 ;  /* 0x0000000205047825 */ /* 0x004fc600078e0202 */
[----:B------:R-:W2:Y:S01]  /*3380*/  LDS.128 R28, [R17+0x1980] ;  /* 0x00198000111c7984 */ /* 0x000ea20000000c00 */
[----:B------:R-:W-:-:S03]  /*3390*/  IMAD.WIDE R6, R7, 0x2, R2 ;  /* 0x0000000207067825 */ /* 0x000fc600078e0202 */
[----:B------:R-:W5:Y:S01]  /*33a0*/  LDS.128 R32, [R17+0x2200] ;  /* 0x0022000011207984 */ /* 0x000f620000000c00 */
[----:B------:R-:W-:-:S03]  /*33b0*/  IMAD.WIDE R8, R9, 0x2, R2 ;  /* 0x0000000209087825 */ /* 0x000fc600078e0202 */
[----:B------:R-:W5:Y:S01]  /*33c0*/  LDS.128 R36, [R17+0x2a80] ;  /* 0x002a800011247984 */ /* 0x000f620000000c00 */
[----:B------:R-:W-:-:S03]  /*33d0*/  IMAD.WIDE R10, R11, 0x2, R2 ;  /* 0x000000020b0a7825 */ /* 0x000fc600078e0202 */
[----:B------:R-:W5:Y:S04]  /*33e0*/  LDS.128 R40, [R17+0x3300] ;  /* 0x0033000011287984 */ /* 0x000f680000000c00 */
[----:B-1----:R1:W-:Y:S01]  /*33f0*/  @P1 STG.E.128 desc[UR14][R4.64], R12 ;  /* 0x0000000c04001986 */ /* 0x0023e2000c101d0e */
[-C--:B------:R-:W-:Y:S02]  /*3400*/  ISETP.LT.AND P1, PT, R107, R0.reuse, !P0 ;  /* 0x000000006b00720c */ /* 0x080fe40004721270 */
[----:B------:R-:W-:Y:S01]  /*3410*/  ISETP.LT.AND P0, PT, R109, R0, !P0 ;  /* 0x000000006d00720c */ /* 0x000fe20004701270 */
[----:B---3--:R3:W-:Y:S01]  /*3420*/  @P6 STG.E.128 desc[UR14][R6.64], R20 ;  /* 0x0000001406006986 */ /* 0x0087e2000c101d0e */
[--C-:B-1----:R-:W-:Y:S02]  /*3430*/  IMAD R13, R105, 0xc00, R16.reuse ;  /* 0x00000c00690d7824 */ /* 0x102fe400078e0210 */
[----:B------:R-:W-:-:S02]  /*3440*/  IMAD R15, R107, 0xc00, R16 ;  /* 0x00000c006b0f7824 */ /* 0x000fc400078e0210 */
[----:B------:R-:W-:-:S04]  /*3450*/  IMAD.WIDE R4, R99, 0x2, R2 ;  /* 0x0000000263047825 */ /* 0x000fc800078e0202 */
[--C-:B------:R-:W-:Y:S01]  /*3460*/  IMAD.WIDE R12, R13, 0x2, R2.reuse ;  /* 0x000000020d0c7825 */ /* 0x100fe200078e0202 */
[----:B----4-:R3:W-:Y:S03]  /*3470*/  @P5 STG.E.128 desc[UR14][R4.64], R24 ;  /* 0x0000001804005986 */ /* 0x0107e6000c101d0e */
[----:B------:R-:W-:Y:S01]  /*3480*/  IMAD.WIDE R14, R15, 0x2, R2 ;  /* 0x000000020f0e7825 */ /* 0x000fe200078e0202 */
[----:B--2---:R3:W-:Y:S04]  /*3490*/  @P4 STG.E.128 desc[UR14][R8.64], R28 ;  /* 0x0000001c08004986 */ /* 0x0047e8000c101d0e */
[----:B-----5:R3:W-:Y:S04]  /*34a0*/  @P3 STG.E.128 desc[UR14][R10.64], R32 ;  /* 0x000000200a003986 */ /* 0x0207e8000c101d0e */
[----:B------:R3:W-:Y:S04]  /*34b0*/  @P2 STG.E.128 desc[UR14][R12.64], R36 ;  /* 0x000000240c002986 */ /* 0x0007e8000c101d0e */
[----:B------:R3:W-:Y:S01]  /*34c0*/  @P1 STG.E.128 desc[UR14][R14.64], R40 ;  /* 0x000000280e001986 */ /* 0x0007e2000c101d0e */
[----:B------:R-:W-:Y:S05]  /*34d0*/  @!P0 EXIT ;  /* 0x000000000000894d */ /* 0x000fea0003800000 */
[----:B---3--:R-:W1:Y:S01]  /*34e0*/  LDS.128 R4, [R17+0x3b80] ;  /* 0x003b800011047984 */ /* 0x008e620000000c00 */
[----:B------:R-:W-:-:S04]  /*34f0*/  IMAD R109, R109, 0xc00, R16 ;  /* 0x00000c006d6d7824 */ /* 0x000fc800078e0210 */
[----:B------:R-:W-:-:S05]  /*3500*/  IMAD.WIDE R2, R109, 0x2, R2 ;  /* 0x000000026d027825 */ /* 0x000fca00078e0202 */
[----:B-1----:R-:W-:Y:S01]  /*3510*/  STG.E.128 desc[UR14][R2.64], R4 ;  /* 0x0000000402007986 */ /* 0x002fe2000c101d0e */
[----:B------:R-:W-:Y:S05]  /*3520*/  EXIT ;  /* 0x000000000000794d */ /* 0x000fea0003800000 */
.L_x_1:
[----:B------:R-:W-:-:S00]  /*3530*/  BRA `(.L_x_1) ;  /* 0xfffffffc00fc7947 */ /* 0x000fc0000383ffff */
[----:B------:R-:W-:-:S00]  /*3540*/  NOP ;  /* 0x0000000000007918 */ /* 0x000fc00000000000 */
        /* <DEDUP_REMOVED lines=11> */
.L_x_2:


//--------------------- .nv.shared.triton_mm      --------------------------
	.section	.nv.shared.triton_mm,"aw",@nobits
	.sectionflags	@""
	.align	16
	.zero		1024


//--------------------- .nv.constant0.triton_mm   --------------------------
	.section	.nv.constant0.triton_mm,"a",@progbits
	.sectionflags	@""
	.align	4
.nv.constant0.triton_mm:
	.zero		556
